//
// Generated by NVIDIA NVVM Compiler
//
// Compiler Build ID: CL-36424714
// Cuda compilation tools, release 13.0, V13.0.88
// Based on NVVM 20.0.0
//

.version 9.0
.target sm_100
.address_size 64

	// .globl	_Z16color_jpl_kerneliiPKiS0_PKfS0_Pi
.global .align 1 .b8 _ZN34_INTERNAL_fee565f2_4_k_cu_3a66a5c84cuda3std3__45__cpo5beginE[1];
.global .align 1 .b8 _ZN34_INTERNAL_fee565f2_4_k_cu_3a66a5c84cuda3std3__45__cpo3endE[1];
.global .align 1 .b8 _ZN34_INTERNAL_fee565f2_4_k_cu_3a66a5c84cuda3std3__45__cpo6cbeginE[1];
.global .align 1 .b8 _ZN34_INTERNAL_fee565f2_4_k_cu_3a66a5c84cuda3std3__45__cpo4cendE[1];
.global .align 1 .b8 _ZN34_INTERNAL_fee565f2_4_k_cu_3a66a5c84cuda3std3__45__cpo6rbeginE[1];
.global .align 1 .b8 _ZN34_INTERNAL_fee565f2_4_k_cu_3a66a5c84cuda3std3__45__cpo4rendE[1];
.global .align 1 .b8 _ZN34_INTERNAL_fee565f2_4_k_cu_3a66a5c84cuda3std3__45__cpo7crbeginE[1];
.global .align 1 .b8 _ZN34_INTERNAL_fee565f2_4_k_cu_3a66a5c84cuda3std3__45__cpo5crendE[1];
.global .align 1 .b8 _ZN34_INTERNAL_fee565f2_4_k_cu_3a66a5c84cuda3std3__436_GLOBAL__N__fee565f2_4_k_cu_3a66a5c86ignoreE[1];
.global .align 1 .b8 _ZN34_INTERNAL_fee565f2_4_k_cu_3a66a5c84cuda3std3__419piecewise_constructE[1];
.global .align 1 .b8 _ZN34_INTERNAL_fee565f2_4_k_cu_3a66a5c84cuda3std3__48in_placeE[1];
.global .align 1 .b8 _ZN34_INTERNAL_fee565f2_4_k_cu_3a66a5c84cuda3std3__420unreachable_sentinelE[1];
.global .align 1 .b8 _ZN34_INTERNAL_fee565f2_4_k_cu_3a66a5c84cuda3std3__47nulloptE[1];
.global .align 1 .b8 _ZN34_INTERNAL_fee565f2_4_k_cu_3a66a5c84cuda3std3__48unexpectE[1];
.global .align 1 .b8 _ZN34_INTERNAL_fee565f2_4_k_cu_3a66a5c84cuda3std6ranges3__45__cpo4swapE[1];
.global .align 1 .b8 _ZN34_INTERNAL_fee565f2_4_k_cu_3a66a5c84cuda3std6ranges3__45__cpo9iter_moveE[1];
.global .align 1 .b8 _ZN34_INTERNAL_fee565f2_4_k_cu_3a66a5c84cuda3std6ranges3__45__cpo5beginE[1];
.global .align 1 .b8 _ZN34_INTERNAL_fee565f2_4_k_cu_3a66a5c84cuda3std6ranges3__45__cpo3endE[1];
.global .align 1 .b8 _ZN34_INTERNAL_fee565f2_4_k_cu_3a66a5c84cuda3std6ranges3__45__cpo6cbeginE[1];
.global .align 1 .b8 _ZN34_INTERNAL_fee565f2_4_k_cu_3a66a5c84cuda3std6ranges3__45__cpo4cendE[1];
.global .align 1 .b8 _ZN34_INTERNAL_fee565f2_4_k_cu_3a66a5c84cuda3std6ranges3__45__cpo7advanceE[1];
.global .align 1 .b8 _ZN34_INTERNAL_fee565f2_4_k_cu_3a66a5c84cuda3std6ranges3__45__cpo9iter_swapE[1];
.global .align 1 .b8 _ZN34_INTERNAL_fee565f2_4_k_cu_3a66a5c84cuda3std6ranges3__45__cpo4nextE[1];
.global .align 1 .b8 _ZN34_INTERNAL_fee565f2_4_k_cu_3a66a5c84cuda3std6ranges3__45__cpo4prevE[1];
.global .align 1 .b8 _ZN34_INTERNAL_fee565f2_4_k_cu_3a66a5c84cuda3std6ranges3__45__cpo4dataE[1];
.global .align 1 .b8 _ZN34_INTERNAL_fee565f2_4_k_cu_3a66a5c84cuda3std6ranges3__45__cpo5cdataE[1];
.global .align 1 .b8 _ZN34_INTERNAL_fee565f2_4_k_cu_3a66a5c84cuda3std6ranges3__45__cpo4sizeE[1];
.global .align 1 .b8 _ZN34_INTERNAL_fee565f2_4_k_cu_3a66a5c84cuda3std6ranges3__45__cpo5ssizeE[1];
.global .align 1 .b8 _ZN34_INTERNAL_fee565f2_4_k_cu_3a66a5c84cuda3std6ranges3__45__cpo8distanceE[1];
.global .align 1 .b8 _ZN34_INTERNAL_fee565f2_4_k_cu_3a66a5c86thrust24THRUST_300001_SM_1000_NS8cuda_cub3parE[1];
.global .align 1 .b8 _ZN34_INTERNAL_fee565f2_4_k_cu_3a66a5c86thrust24THRUST_300001_SM_1000_NS8cuda_cub10par_nosyncE[1];
.global .align 1 .b8 _ZN34_INTERNAL_fee565f2_4_k_cu_3a66a5c86thrust24THRUST_300001_SM_1000_NS6system6detail10sequential3seqE[1];
.global .align 1 .b8 _ZN34_INTERNAL_fee565f2_4_k_cu_3a66a5c86thrust24THRUST_300001_SM_1000_NS12placeholders2_1E[1];
.global .align 1 .b8 _ZN34_INTERNAL_fee565f2_4_k_cu_3a66a5c86thrust24THRUST_300001_SM_1000_NS12placeholders2_2E[1];
.global .align 1 .b8 _ZN34_INTERNAL_fee565f2_4_k_cu_3a66a5c86thrust24THRUST_300001_SM_1000_NS12placeholders2_3E[1];
.global .align 1 .b8 _ZN34_INTERNAL_fee565f2_4_k_cu_3a66a5c86thrust24THRUST_300001_SM_1000_NS12placeholders2_4E[1];
.global .align 1 .b8 _ZN34_INTERNAL_fee565f2_4_k_cu_3a66a5c86thrust24THRUST_300001_SM_1000_NS12placeholders2_5E[1];
.global .align 1 .b8 _ZN34_INTERNAL_fee565f2_4_k_cu_3a66a5c86thrust24THRUST_300001_SM_1000_NS12placeholders2_6E[1];
.global .align 1 .b8 _ZN34_INTERNAL_fee565f2_4_k_cu_3a66a5c86thrust24THRUST_300001_SM_1000_NS12placeholders2_7E[1];
.global .align 1 .b8 _ZN34_INTERNAL_fee565f2_4_k_cu_3a66a5c86thrust24THRUST_300001_SM_1000_NS12placeholders2_8E[1];
.global .align 1 .b8 _ZN34_INTERNAL_fee565f2_4_k_cu_3a66a5c86thrust24THRUST_300001_SM_1000_NS12placeholders2_9E[1];
.global .align 1 .b8 _ZN34_INTERNAL_fee565f2_4_k_cu_3a66a5c86thrust24THRUST_300001_SM_1000_NS12placeholders3_10E[1];
.global .align 1 .b8 _ZN34_INTERNAL_fee565f2_4_k_cu_3a66a5c86thrust24THRUST_300001_SM_1000_NS3seqE[1];
.extern .shared .align 16 .b8 sum[];

.visible .entry _Z16color_jpl_kerneliiPKiS0_PKfS0_Pi(
	.param .u32 _Z16color_jpl_kerneliiPKiS0_PKfS0_Pi_param_0,
	.param .u32 _Z16color_jpl_kerneliiPKiS0_PKfS0_Pi_param_1,
	.param .u64 .ptr .align 1 _Z16color_jpl_kerneliiPKiS0_PKfS0_Pi_param_2,
	.param .u64 .ptr .align 1 _Z16color_jpl_kerneliiPKiS0_PKfS0_Pi_param_3,
	.param .u64 .ptr .align 1 _Z16color_jpl_kerneliiPKiS0_PKfS0_Pi_param_4,
	.param .u64 .ptr .align 1 _Z16color_jpl_kerneliiPKiS0_PKfS0_Pi_param_5,
	.param .u64 .ptr .align 1 _Z16color_jpl_kerneliiPKiS0_PKfS0_Pi_param_6
)
{
	.reg .pred 	%p<104>;
	.reg .b16 	%rs<66>;
	.reg .b32 	%r<84>;
	.reg .b64 	%rd<83>;

	ld.param.u32 	%r37, [_Z16color_jpl_kerneliiPKiS0_PKfS0_Pi_param_0];
	ld.param.u32 	%r38, [_Z16color_jpl_kerneliiPKiS0_PKfS0_Pi_param_1];
	ld.param.u64 	%rd10, [_Z16color_jpl_kerneliiPKiS0_PKfS0_Pi_param_2];
	ld.param.u64 	%rd11, [_Z16color_jpl_kerneliiPKiS0_PKfS0_Pi_param_3];
	ld.param.u64 	%rd12, [_Z16color_jpl_kerneliiPKiS0_PKfS0_Pi_param_5];
	ld.param.u64 	%rd13, [_Z16color_jpl_kerneliiPKiS0_PKfS0_Pi_param_6];
	cvta.to.global.u64 	%rd1, %rd11;
	cvta.to.global.u64 	%rd2, %rd12;
	cvta.to.global.u64 	%rd3, %rd13;
	mov.u32 	%r39, %tid.x;
	mov.u32 	%r40, %ctaid.x;
	mov.u32 	%r1, %ntid.x;
	mad.lo.s32 	%r78, %r40, %r1, %r39;
	setp.ge.s32 	%p1, %r78, %r37;
	@%p1 bra 	$L__BB0_47;
	mov.u32 	%r41, %nctaid.x;
	mul.lo.s32 	%r3, %r1, %r41;
	add.s64 	%rd4, %rd1, 16;
	cvta.to.global.u64 	%rd5, %rd10;
$L__BB0_2:
	mul.wide.s32 	%rd14, %r78, 4;
	add.s64 	%rd6, %rd3, %rd14;
	ld.global.u32 	%r42, [%rd6];
	setp.ne.s32 	%p2, %r42, -1;
	@%p2 bra 	$L__BB0_46;
	add.s64 	%rd16, %rd2, %rd14;
	ld.global.u32 	%r5, [%rd16];
	add.s64 	%rd17, %rd5, %rd14;
	ld.global.u32 	%r81, [%rd17];
	ld.global.u32 	%r7, [%rd17+4];
	setp.ge.s32 	%p3, %r81, %r7;
	@%p3 bra 	$L__BB0_45;
	add.s32 	%r43, %r81, 1;
	max.s32 	%r44, %r7, %r43;
	sub.s32 	%r8, %r44, %r81;
	and.b32  	%r9, %r8, 7;
	sub.s32 	%r45, %r81, %r44;
	setp.gt.u32 	%p4, %r45, -8;
	mov.b16 	%rs45, 1;
	@%p4 bra 	$L__BB0_23;
	and.b32  	%r46, %r8, -8;
	neg.s32 	%r79, %r46;
	mov.b16 	%rs45, 1;
$L__BB0_6:
	.pragma "nounroll";
	mul.wide.s32 	%rd18, %r81, 4;
	add.s64 	%rd7, %rd4, %rd18;
	ld.global.u32 	%r13, [%rd7+-16];
	mul.wide.s32 	%rd19, %r13, 4;
	add.s64 	%rd20, %rd3, %rd19;
	ld.global.u32 	%r47, [%rd20];
	setp.ne.s32 	%p5, %r47, -1;
	setp.ne.s32 	%p6, %r47, %r38;
	and.pred  	%p7, %p5, %p6;
	setp.eq.s32 	%p8, %r78, %r13;
	or.pred  	%p9, %p8, %p7;
	@%p9 bra 	$L__BB0_8;
	add.s64 	%rd22, %rd2, %rd19;
	ld.global.u32 	%r48, [%rd22];
	setp.gt.s32 	%p10, %r5, %r48;
	selp.b16 	%rs45, %rs45, 0, %p10;
$L__BB0_8:
	ld.global.u32 	%r14, [%rd7+-12];
	mul.wide.s32 	%rd23, %r14, 4;
	add.s64 	%rd24, %rd3, %rd23;
	ld.global.u32 	%r49, [%rd24];
	setp.ne.s32 	%p11, %r49, -1;
	setp.ne.s32 	%p12, %r49, %r38;
	and.pred  	%p13, %p11, %p12;
	setp.eq.s32 	%p14, %r78, %r14;
	or.pred  	%p15, %p14, %p13;
	@%p15 bra 	$L__BB0_10;
	add.s64 	%rd26, %rd2, %rd23;
	ld.global.u32 	%r50, [%rd26];
	setp.gt.s32 	%p16, %r5, %r50;
	selp.b16 	%rs45, %rs45, 0, %p16;
$L__BB0_10:
	ld.global.u32 	%r15, [%rd7+-8];
	mul.wide.s32 	%rd27, %r15, 4;
	add.s64 	%rd28, %rd3, %rd27;
	ld.global.u32 	%r51, [%rd28];
	setp.ne.s32 	%p17, %r51, -1;
	setp.ne.s32 	%p18, %r51, %r38;
	and.pred  	%p19, %p17, %p18;
	setp.eq.s32 	%p20, %r78, %r15;
	or.pred  	%p21, %p20, %p19;
	@%p21 bra 	$L__BB0_12;
	add.s64 	%rd30, %rd2, %rd27;
	ld.global.u32 	%r52, [%rd30];
	setp.gt.s32 	%p22, %r5, %r52;
	selp.b16 	%rs45, %rs45, 0, %p22;
$L__BB0_12:
	ld.global.u32 	%r16, [%rd7+-4];
	mul.wide.s32 	%rd31, %r16, 4;
	add.s64 	%rd32, %rd3, %rd31;
	ld.global.u32 	%r53, [%rd32];
	setp.ne.s32 	%p23, %r53, -1;
	setp.ne.s32 	%p24, %r53, %r38;
	and.pred  	%p25, %p23, %p24;
	setp.eq.s32 	%p26, %r78, %r16;
	or.pred  	%p27, %p26, %p25;
	@%p27 bra 	$L__BB0_14;
	add.s64 	%rd34, %rd2, %rd31;
	ld.global.u32 	%r54, [%rd34];
	setp.gt.s32 	%p28, %r5, %r54;
	selp.b16 	%rs45, %rs45, 0, %p28;
$L__BB0_14:
	ld.global.u32 	%r17, [%rd7];
	mul.wide.s32 	%rd35, %r17, 4;
	add.s64 	%rd36, %rd3, %rd35;
	ld.global.u32 	%r55, [%rd36];
	setp.ne.s32 	%p29, %r55, -1;
	setp.ne.s32 	%p30, %r55, %r38;
	and.pred  	%p31, %p29, %p30;
	setp.eq.s32 	%p32, %r78, %r17;
	or.pred  	%p33, %p32, %p31;
	@%p33 bra 	$L__BB0_16;
	add.s64 	%rd38, %rd2, %rd35;
	ld.global.u32 	%r56, [%rd38];
	setp.gt.s32 	%p34, %r5, %r56;
	selp.b16 	%rs45, %rs45, 0, %p34;
$L__BB0_16:
	ld.global.u32 	%r18, [%rd7+4];
	mul.wide.s32 	%rd39, %r18, 4;
	add.s64 	%rd40, %rd3, %rd39;
	ld.global.u32 	%r57, [%rd40];
	setp.ne.s32 	%p35, %r57, -1;
	setp.ne.s32 	%p36, %r57, %r38;
	and.pred  	%p37, %p35, %p36;
	setp.eq.s32 	%p38, %r78, %r18;
	or.pred  	%p39, %p38, %p37;
	@%p39 bra 	$L__BB0_18;
	add.s64 	%rd42, %rd2, %rd39;
	ld.global.u32 	%r58, [%rd42];
	setp.gt.s32 	%p40, %r5, %r58;
	selp.b16 	%rs45, %rs45, 0, %p40;
$L__BB0_18:
	ld.global.u32 	%r19, [%rd7+8];
	mul.wide.s32 	%rd43, %r19, 4;
	add.s64 	%rd44, %rd3, %rd43;
	ld.global.u32 	%r59, [%rd44];
	setp.ne.s32 	%p41, %r59, -1;
	setp.ne.s32 	%p42, %r59, %r38;
	and.pred  	%p43, %p41, %p42;
	setp.eq.s32 	%p44, %r78, %r19;
	or.pred  	%p45, %p44, %p43;
	@%p45 bra 	$L__BB0_20;
	add.s64 	%rd46, %rd2, %rd43;
	ld.global.u32 	%r60, [%rd46];
	setp.gt.s32 	%p46, %r5, %r60;
	selp.b16 	%rs45, %rs45, 0, %p46;
$L__BB0_20:
	ld.global.u32 	%r20, [%rd7+12];
	mul.wide.s32 	%rd47, %r20, 4;
	add.s64 	%rd48, %rd3, %rd47;
	ld.global.u32 	%r61, [%rd48];
	setp.ne.s32 	%p47, %r61, -1;
	setp.ne.s32 	%p48, %r61, %r38;
	and.pred  	%p49, %p47, %p48;
	setp.eq.s32 	%p50, %r78, %r20;
	or.pred  	%p51, %p50, %p49;
	@%p51 bra 	$L__BB0_22;
	add.s64 	%rd50, %rd2, %rd47;
	ld.global.u32 	%r62, [%rd50];
	setp.gt.s32 	%p52, %r5, %r62;
	selp.b16 	%rs45, %rs45, 0, %p52;
$L__BB0_22:
	add.s32 	%r81, %r81, 8;
	add.s32 	%r79, %r79, 8;
	setp.ne.s32 	%p53, %r79, 0;
	@%p53 bra 	$L__BB0_6;
$L__BB0_23:
	setp.eq.s32 	%p54, %r9, 0;
	@%p54 bra 	$L__BB0_44;
	and.b32  	%r24, %r8, 3;
	setp.lt.u32 	%p55, %r9, 4;
	@%p55 bra 	$L__BB0_34;
	mul.wide.s32 	%rd51, %r81, 4;
	add.s64 	%rd8, %rd1, %rd51;
	ld.global.u32 	%r25, [%rd8];
	mul.wide.s32 	%rd52, %r25, 4;
	add.s64 	%rd53, %rd3, %rd52;
	ld.global.u32 	%r63, [%rd53];
	setp.ne.s32 	%p56, %r63, -1;
	setp.ne.s32 	%p57, %r63, %r38;
	and.pred  	%p58, %p56, %p57;
	setp.eq.s32 	%p59, %r78, %r25;
	or.pred  	%p60, %p59, %p58;
	@%p60 bra 	$L__BB0_27;
	add.s64 	%rd55, %rd2, %rd52;
	ld.global.u32 	%r64, [%rd55];
	setp.gt.s32 	%p61, %r5, %r64;
	selp.b16 	%rs45, %rs45, 0, %p61;
$L__BB0_27:
	ld.global.u32 	%r26, [%rd8+4];
	mul.wide.s32 	%rd56, %r26, 4;
	add.s64 	%rd57, %rd3, %rd56;
	ld.global.u32 	%r65, [%rd57];
	setp.ne.s32 	%p62, %r65, -1;
	setp.ne.s32 	%p63, %r65, %r38;
	and.pred  	%p64, %p62, %p63;
	setp.eq.s32 	%p65, %r78, %r26;
	or.pred  	%p66, %p65, %p64;
	@%p66 bra 	$L__BB0_29;
	add.s64 	%rd59, %rd2, %rd56;
	ld.global.u32 	%r66, [%rd59];
	setp.gt.s32 	%p67, %r5, %r66;
	selp.b16 	%rs45, %rs45, 0, %p67;
$L__BB0_29:
	ld.global.u32 	%r27, [%rd8+8];
	mul.wide.s32 	%rd60, %r27, 4;
	add.s64 	%rd61, %rd3, %rd60;
	ld.global.u32 	%r67, [%rd61];
	setp.ne.s32 	%p68, %r67, -1;
	setp.ne.s32 	%p69, %r67, %r38;
	and.pred  	%p70, %p68, %p69;
	setp.eq.s32 	%p71, %r78, %r27;
	or.pred  	%p72, %p71, %p70;
	@%p72 bra 	$L__BB0_31;
	add.s64 	%rd63, %rd2, %rd60;
	ld.global.u32 	%r68, [%rd63];
	setp.gt.s32 	%p73, %r5, %r68;
	selp.b16 	%rs45, %rs45, 0, %p73;
$L__BB0_31:
	ld.global.u32 	%r28, [%rd8+12];
	mul.wide.s32 	%rd64, %r28, 4;
	add.s64 	%rd65, %rd3, %rd64;
	ld.global.u32 	%r69, [%rd65];
	setp.ne.s32 	%p74, %r69, -1;
	setp.ne.s32 	%p75, %r69, %r38;
	and.pred  	%p76, %p74, %p75;
	setp.eq.s32 	%p77, %r78, %r28;
	or.pred  	%p78, %p77, %p76;
	@%p78 bra 	$L__BB0_33;
	add.s64 	%rd67, %rd2, %rd64;
	ld.global.u32 	%r70, [%rd67];
	setp.gt.s32 	%p79, %r5, %r70;
	selp.b16 	%rs45, %rs45, 0, %p79;
$L__BB0_33:
	add.s32 	%r81, %r81, 4;
$L__BB0_34:
	setp.eq.s32 	%p80, %r24, 0;
	@%p80 bra 	$L__BB0_44;
	setp.eq.s32 	%p81, %r24, 1;
	@%p81 bra 	$L__BB0_41;
	mul.wide.s32 	%rd68, %r81, 4;
	add.s64 	%rd9, %rd1, %rd68;
	ld.global.u32 	%r31, [%rd9];
	mul.wide.s32 	%rd69, %r31, 4;
	add.s64 	%rd70, %rd3, %rd69;
	ld.global.u32 	%r71, [%rd70];
	setp.ne.s32 	%p82, %r71, -1;
	setp.ne.s32 	%p83, %r71, %r38;
	and.pred  	%p84, %p82, %p83;
	setp.eq.s32 	%p85, %r78, %r31;
	or.pred  	%p86, %p85, %p84;
	@%p86 bra 	$L__BB0_38;
	add.s64 	%rd72, %rd2, %rd69;
	ld.global.u32 	%r72, [%rd72];
	setp.gt.s32 	%p87, %r5, %r72;
	selp.b16 	%rs45, %rs45, 0, %p87;
$L__BB0_38:
	ld.global.u32 	%r32, [%rd9+4];
	mul.wide.s32 	%rd73, %r32, 4;
	add.s64 	%rd74, %rd3, %rd73;
	ld.global.u32 	%r73, [%rd74];
	setp.ne.s32 	%p88, %r73, -1;
	setp.ne.s32 	%p89, %r73, %r38;
	and.pred  	%p90, %p88, %p89;
	setp.eq.s32 	%p91, %r78, %r32;
	or.pred  	%p92, %p91, %p90;
	@%p92 bra 	$L__BB0_40;
	add.s64 	%rd76, %rd2, %rd73;
	ld.global.u32 	%r74, [%rd76];
	setp.gt.s32 	%p93, %r5, %r74;
	selp.b16 	%rs45, %rs45, 0, %p93;
$L__BB0_40:
	add.s32 	%r81, %r81, 2;
$L__BB0_41:
	and.b32  	%r75, %r8, 1;
	setp.eq.b32 	%p94, %r75, 1;
	not.pred 	%p95, %p94;
	@%p95 bra 	$L__BB0_44;
	mul.wide.s32 	%rd77, %r81, 4;
	add.s64 	%rd78, %rd1, %rd77;
	ld.global.u32 	%r35, [%rd78];
	mul.wide.s32 	%rd79, %r35, 4;
	add.s64 	%rd80, %rd3, %rd79;
	ld.global.u32 	%r76, [%rd80];
	setp.ne.s32 	%p96, %r76, -1;
	setp.ne.s32 	%p97, %r76, %r38;
	and.pred  	%p98, %p96, %p97;
	setp.eq.s32 	%p99, %r78, %r35;
	or.pred  	%p100, %p99, %p98;
	@%p100 bra 	$L__BB0_44;
	add.s64 	%rd82, %rd2, %rd79;
	ld.global.u32 	%r77, [%rd82];
	setp.gt.s32 	%p101, %r5, %r77;
	selp.b16 	%rs45, %rs45, 0, %p101;
$L__BB0_44:
	and.b16  	%rs43, %rs45, 255;
	setp.eq.s16 	%p102, %rs43, 0;
	@%p102 bra 	$L__BB0_46;
$L__BB0_45:
	st.global.u32 	[%rd6], %r38;
$L__BB0_46:
	add.s32 	%r78, %r78, %r3;
	setp.lt.s32 	%p103, %r78, %r37;
	@%p103 bra 	$L__BB0_2;
$L__BB0_47:
	ret;

}
	// .globl	_Z9reductionPKiPKfS2_Pfii
.visible .entry _Z9reductionPKiPKfS2_Pfii(
	.param .u64 .ptr .align 1 _Z9reductionPKiPKfS2_Pfii_param_0,
	.param .u64 .ptr .align 1 _Z9reductionPKiPKfS2_Pfii_param_1,
	.param .u64 .ptr .align 1 _Z9reductionPKiPKfS2_Pfii_param_2,
	.param .u64 .ptr .align 1 _Z9reductionPKiPKfS2_Pfii_param_3,
	.param .u32 _Z9reductionPKiPKfS2_Pfii_param_4,
	.param .u32 _Z9reductionPKiPKfS2_Pfii_param_5
)
{
	.reg .pred 	%p<8>;
	.reg .b32 	%r<17>;
	.reg .b32 	%f<8>;
	.reg .b64 	%rd<16>;

	ld.param.u64 	%rd1, [_Z9reductionPKiPKfS2_Pfii_param_0];
	ld.param.u64 	%rd2, [_Z9reductionPKiPKfS2_Pfii_param_1];
	ld.param.u64 	%rd3, [_Z9reductionPKiPKfS2_Pfii_param_2];
	ld.param.u64 	%rd4, [_Z9reductionPKiPKfS2_Pfii_param_3];
	ld.param.u32 	%r8, [_Z9reductionPKiPKfS2_Pfii_param_4];
	ld.param.u32 	%r9, [_Z9reductionPKiPKfS2_Pfii_param_5];
	mov.u32 	%r1, %tid.x;
	mov.u32 	%r16, %ntid.x;
	mov.u32 	%r3, %ctaid.x;
	mad.lo.s32 	%r4, %r16, %r3, %r1;
	setp.le.u32 	%p1, %r4, %r8;
	setp.ge.u32 	%p2, %r4, %r9;
	shl.b32 	%r10, %r1, 2;
	mov.u32 	%r11, sum;
	add.s32 	%r5, %r11, %r10;
	or.pred  	%p3, %p1, %p2;
	@%p3 bra 	$L__BB1_2;
	cvta.to.global.u64 	%rd5, %rd2;
	cvta.to.global.u64 	%rd6, %rd1;
	cvta.to.global.u64 	%rd7, %rd3;
	mul.wide.u32 	%rd8, %r4, 4;
	add.s64 	%rd9, %rd5, %rd8;
	ld.global.f32 	%f1, [%rd9];
	add.s64 	%rd10, %rd6, %rd8;
	ld.global.u32 	%r13, [%rd10];
	mul.wide.s32 	%rd11, %r13, 4;
	add.s64 	%rd12, %rd7, %rd11;
	ld.global.f32 	%f2, [%rd12];
	mul.f32 	%f3, %f1, %f2;
	st.shared.f32 	[%r5], %f3;
	bra.uni 	$L__BB1_3;
$L__BB1_2:
	mov.b32 	%r12, 0;
	st.shared.u32 	[%r5], %r12;
$L__BB1_3:
	bar.sync 	0;
	setp.lt.u32 	%p4, %r16, 2;
	@%p4 bra 	$L__BB1_7;
$L__BB1_4:
	shr.u32 	%r7, %r16, 1;
	setp.ge.u32 	%p5, %r1, %r7;
	@%p5 bra 	$L__BB1_6;
	shl.b32 	%r14, %r7, 2;
	add.s32 	%r15, %r5, %r14;
	ld.shared.f32 	%f4, [%r15];
	ld.shared.f32 	%f5, [%r5];
	add.f32 	%f6, %f4, %f5;
	st.shared.f32 	[%r5], %f6;
$L__BB1_6:
	bar.sync 	0;
	setp.gt.u32 	%p6, %r16, 3;
	mov.u32 	%r16, %r7;
	@%p6 bra 	$L__BB1_4;
$L__BB1_7:
	setp.ne.s32 	%p7, %r1, 0;
	@%p7 bra 	$L__BB1_9;
	ld.shared.f32 	%f7, [sum];
	cvta.to.global.u64 	%rd13, %rd4;
	mul.wide.u32 	%rd14, %r3, 4;
	add.s64 	%rd15, %rd13, %rd14;
	st.global.f32 	[%rd15], %f7;
$L__BB1_9:
	ret;

}
	// .globl	_ZN3cub18CUB_300001_SM_10006detail11EmptyKernelIvEEvv
.visible .entry _ZN3cub18CUB_300001_SM_10006detail11EmptyKernelIvEEvv()
{


	ret;

}


// ===== COMPILED SASS (sm_100) =====

	.target	sm_100

	.elftype	@"ET_EXEC"


//--------------------- .note.nv.tkinfo           --------------------------
	.section	.note.nv.tkinfo,"",@"SHT_NOTE"
	.sectionflags	@"SHF_NOTE_NV_TKINFO"
	.tkinfo
        /*0018*/ 	.word	0x00000002
        /*0030*/ 	.string	""
        /*0030*/ 	.string	"ptxas"
        /*0030*/ 	.string	"Cuda compilation tools, release 13.0, V13.0.88"
        /*0030*/ 	.string	"Build cuda_13.0.r13.0/compiler.36424714_0"
        /*0030*/ 	.string	"-arch sm_100 -m 64 "



//--------------------- .note.nv.cuinfo           --------------------------
	.section	.note.nv.cuinfo,"",@"SHT_NOTE"
	.sectionflags	@"SHF_NOTE_NV_CUINFO"
        /*0018*/ 	.short	0x0002
        /*001a*/ 	.short	0x0064
        /*001c*/ 	.short	0x0082
	.zero		2


//--------------------- .nv.info                  --------------------------
	.section	.nv.info,"",@"SHT_CUDA_INFO"
	.align	4


	//----- nvinfo : EIATTR_REGCOUNT
	.align		4
        /*0000*/ 	.byte	0x04, 0x2f
        /*0002*/ 	.short	(.L_44 - .L_43)
	.align		4
.L_43:
        /*0004*/ 	.word	index@(_Z16color_jpl_kerneliiPKiS0_PKfS0_Pi)
        /*0008*/ 	.word	0x00000020


	//----- nvinfo : EIATTR_FRAME_SIZE
	.align		4
.L_44:
        /*000c*/ 	.byte	0x04, 0x11
        /*000e*/ 	.short	(.L_46 - .L_45)
	.align		4
.L_45:
        /*0010*/ 	.word	index@(_Z16color_jpl_kerneliiPKiS0_PKfS0_Pi)
        /*0014*/ 	.word	0x00000000


	//----- nvinfo : EIATTR_REGCOUNT
	.align		4
.L_46:
        /*0018*/ 	.byte	0x04, 0x2f
        /*001a*/ 	.short	(.L_48 - .L_47)
	.align		4
.L_47:
        /*001c*/ 	.word	index@(_Z9reductionPKiPKfS2_Pfii)
        /*0020*/ 	.word	0x0000000e


	//----- nvinfo : EIATTR_FRAME_SIZE
	.align		4
.L_48:
        /*0024*/ 	.byte	0x04, 0x11
        /*0026*/ 	.short	(.L_50 - .L_49)
	.align		4
.L_49:
        /*0028*/ 	.word	index@(_Z9reductionPKiPKfS2_Pfii)
        /*002c*/ 	.word	0x00000000


	//----- nvinfo : EIATTR_REGCOUNT
	.align		4
.L_50:
        /*0030*/ 	.byte	0x04, 0x2f
        /*0032*/ 	.short	(.L_52 - .L_51)
	.align		4
.L_51:
        /*0034*/ 	.word	index@(_ZN3cub18CUB_300001_SM_10006detail11EmptyKernelIvEEvv)
        /*0038*/ 	.word	0x00000004


	//----- nvinfo : EIATTR_FRAME_SIZE
	.align		4
.L_52:
        /*003c*/ 	.byte	0x04, 0x11
        /*003e*/ 	.short	(.L_54 - .L_53)
	.align		4
.L_53:
        /*0040*/ 	.word	index@(_ZN3cub18CUB_300001_SM_10006detail11EmptyKernelIvEEvv)
        /*0044*/ 	.word	0x00000000


	//----- nvinfo : EIATTR_MIN_STACK_SIZE
	.align		4
.L_54:
        /*0048*/ 	.byte	0x04, 0x12
        /*004a*/ 	.short	(.L_56 - .L_55)
	.align		4
.L_55:
        /*004c*/ 	.word	index@(_ZN3cub18CUB_300001_SM_10006detail11EmptyKernelIvEEvv)
        /*0050*/ 	.word	0x00000000


	//----- nvinfo : EIATTR_MIN_STACK_SIZE
	.align		4
.L_56:
        /*0054*/ 	.byte	0x04, 0x12
        /*0056*/ 	.short	(.L_58 - .L_57)
	.align		4
.L_57:
        /*0058*/ 	.word	index@(_Z9reductionPKiPKfS2_Pfii)
        /*005c*/ 	.word	0x00000000


	//----- nvinfo : EIATTR_MIN_STACK_SIZE
	.align		4
.L_58:
        /*0060*/ 	.byte	0x04, 0x12
        /*0062*/ 	.short	(.L_60 - .L_59)
	.align		4
.L_59:
        /*0064*/ 	.word	index@(_Z16color_jpl_kerneliiPKiS0_PKfS0_Pi)
        /*0068*/ 	.word	0x00000000
.L_60:


//--------------------- .nv.compat                --------------------------
	.section	.nv.compat,"",@"SHT_CUDA_COMPAT_INFO"
	.align	4
        /*0000*/ 	.byte	0x02, 0x09, 0x00, 0x00, 0x02, 0x02, 0x01, 0x00, 0x02, 0x05, 0x05, 0x00, 0x03, 0x07, 0x01, 0x01
        /*0010*/ 	.byte	0x02, 0x03, 0x00, 0x00, 0x02, 0x06, 0x01, 0x00, 0x04, 0x0b, 0x08, 0x00, 0x09, 0x00, 0x00, 0x00
        /*0020*/ 	.byte	0x00, 0x00, 0x00, 0x00


//--------------------- .nv.info._ZN3cub18CUB_300001_SM_10006detail11EmptyKernelIvEEvv --------------------------
	.section	.nv.info._ZN3cub18CUB_300001_SM_10006detail11EmptyKernelIvEEvv,"",@"SHT_CUDA_INFO"
	.sectionflags	@""
	.align	4


	//----- nvinfo : EIATTR_CUDA_API_VERSION
	.align		4
        /*0000*/ 	.byte	0x04, 0x37
        /*0002*/ 	.short	(.L_62 - .L_61)
.L_61:
        /*0004*/ 	.word	0x00000082


	//----- nvinfo : EIATTR_SPARSE_MMA_MASK
	.align		4
.L_62:
        /*0008*/ 	.byte	0x03, 0x50
        /*000a*/ 	.short	0x0000


	//----- nvinfo : EIATTR_MAXREG_COUNT
	.align		4
        /*000c*/ 	.byte	0x03, 0x1b
        /*000e*/ 	.short	0x00ff


	//----- nvinfo : EIATTR_MERCURY_ISA_VERSION
	.align		4
        /*0010*/ 	.byte	0x03, 0x5f
        /*0012*/ 	.short	0x0101


	//----- nvinfo : EIATTR_VRC_CTA_INIT_COUNT
	.align		4
        /*0014*/ 	.byte	0x02, 0x4a
	.zero		1
	.zero		1


	//----- nvinfo : EIATTR_EXIT_INSTR_OFFSETS
	.align		4
        /*0018*/ 	.byte	0x04, 0x1c
        /*001a*/ 	.short	(.L_64 - .L_63)


	//   ....[0]....
.L_63:
        /*001c*/ 	.word	0x00000010


	//----- nvinfo : EIATTR_SW_WAR
	.align		4
.L_64:
        /*0020*/ 	.byte	0x04, 0x36
        /*0022*/ 	.short	(.L_66 - .L_65)
.L_65:
        /*0024*/ 	.word	0x00000008
.L_66:


//--------------------- .nv.info._Z9reductionPKiPKfS2_Pfii --------------------------
	.section	.nv.info._Z9reductionPKiPKfS2_Pfii,"",@"SHT_CUDA_INFO"
	.sectionflags	@""
	.align	4


	//----- nvinfo : EIATTR_CUDA_API_VERSION
	.align		4
        /*0000*/ 	.byte	0x04, 0x37
        /*0002*/ 	.short	(.L_68 - .L_67)
.L_67:
        /*0004*/ 	.word	0x00000082


	//----- nvinfo : EIATTR_KPARAM_INFO
	.align		4
.L_68:
        /*0008*/ 	.byte	0x04, 0x17
        /*000a*/ 	.short	(.L_70 - .L_69)
.L_69:
        /*000c*/ 	.word	0x00000000
        /*0010*/ 	.short	0x0005
        /*0012*/ 	.short	0x0024
        /*0014*/ 	.byte	0x00, 0xf0, 0x11, 0x00


	//----- nvinfo : EIATTR_KPARAM_INFO
	.align		4
.L_70:
        /*0018*/ 	.byte	0x04, 0x17
        /*001a*/ 	.short	(.L_72 - .L_71)
.L_71:
        /*001c*/ 	.word	0x00000000
        /*0020*/ 	.short	0x0004
        /*0022*/ 	.short	0x0020
        /*0024*/ 	.byte	0x00, 0xf0, 0x11, 0x00


	//----- nvinfo : EIATTR_KPARAM_INFO
	.align		4
.L_72:
        /*0028*/ 	.byte	0x04, 0x17
        /*002a*/ 	.short	(.L_74 - .L_73)
.L_73:
        /*002c*/ 	.word	0x00000000
        /*0030*/ 	.short	0x0003
        /*0032*/ 	.short	0x0018
        /*0034*/ 	.byte	0x00, 0xf5, 0x21, 0x00


	//----- nvinfo : EIATTR_KPARAM_INFO
	.align		4
.L_74:
        /*0038*/ 	.byte	0x04, 0x17
        /*003a*/ 	.short	(.L_76 - .L_75)
.L_75:
        /*003c*/ 	.word	0x00000000
        /*0040*/ 	.short	0x0002
        /*0042*/ 	.short	0x0010
        /*0044*/ 	.byte	0x00, 0xf5, 0x21, 0x00


	//----- nvinfo : EIATTR_KPARAM_INFO
	.align		4
.L_76:
        /*0048*/ 	.byte	0x04, 0x17
        /*004a*/ 	.short	(.L_78 - .L_77)
.L_77:
        /*004c*/ 	.word	0x00000000
        /*0050*/ 	.short	0x0001
        /*0052*/ 	.short	0x0008
        /*0054*/ 	.byte	0x00, 0xf5, 0x21, 0x00


	//----- nvinfo : EIATTR_KPARAM_INFO
	.align		4
.L_78:
        /*0058*/ 	.byte	0x04, 0x17
        /*005a*/ 	.short	(.L_80 - .L_79)
.L_79:
        /*005c*/ 	.word	0x00000000
        /*0060*/ 	.short	0x0000
        /*0062*/ 	.short	0x0000
        /*0064*/ 	.byte	0x00, 0xf5, 0x21, 0x00


	//----- nvinfo : EIATTR_SPARSE_MMA_MASK
	.align		4
.L_80:
        /*0068*/ 	.byte	0x03, 0x50
        /*006a*/ 	.short	0x0000


	//----- nvinfo : EIATTR_MAXREG_COUNT
	.align		4
        /*006c*/ 	.byte	0x03, 0x1b
        /*006e*/ 	.short	0x00ff


	//----- nvinfo : EIATTR_NUM_BARRIERS
	.align		4
        /*0070*/ 	.byte	0x02, 0x4c
        /*0072*/ 	.byte	0x01
	.zero		1


	//----- nvinfo : EIATTR_MERCURY_ISA_VERSION
	.align		4
        /*0074*/ 	.byte	0x03, 0x5f
        /*0076*/ 	.short	0x0101


	//----- nvinfo : EIATTR_VRC_CTA_INIT_COUNT
	.align		4
        /*0078*/ 	.byte	0x02, 0x4a
	.zero		1
	.zero		1


	//----- nvinfo : EIATTR_EXIT_INSTR_OFFSETS
	.align		4
        /*007c*/ 	.byte	0x04, 0x1c
        /*007e*/ 	.short	(.L_82 - .L_81)


	//   ....[0]....
.L_81:
        /*0080*/ 	.word	0x00000290


	//   ....[1]....
        /*0084*/ 	.word	0x00000310


	//----- nvinfo : EIATTR_CBANK_PARAM_SIZE
	.align		4
.L_82:
        /*0088*/ 	.byte	0x03, 0x19
        /*008a*/ 	.short	0x0028


	//----- nvinfo : EIATTR_PARAM_CBANK
	.align		4
        /*008c*/ 	.byte	0x04, 0x0a
        /*008e*/ 	.short	(.L_84 - .L_83)
	.align		4
.L_83:
        /*0090*/ 	.word	index@(.nv.constant0._Z9reductionPKiPKfS2_Pfii)
        /*0094*/ 	.short	0x0380
        /*0096*/ 	.short	0x0028


	//----- nvinfo : EIATTR_SW_WAR
	.align		4
.L_84:
        /*0098*/ 	.byte	0x04, 0x36
        /*009a*/ 	.short	(.L_86 - .L_85)
.L_85:
        /*009c*/ 	.word	0x00000008
.L_86:


//--------------------- .nv.info._Z16color_jpl_kerneliiPKiS0_PKfS0_Pi --------------------------
	.section	.nv.info._Z16color_jpl_kerneliiPKiS0_PKfS0_Pi,"",@"SHT_CUDA_INFO"
	.sectionflags	@""
	.align	4


	//----- nvinfo : EIATTR_CUDA_API_VERSION
	.align		4
        /*0000*/ 	.byte	0x04, 0x37
        /*0002*/ 	.short	(.L_88 - .L_87)
.L_87:
        /*0004*/ 	.word	0x00000082


	//----- nvinfo : EIATTR_KPARAM_INFO
	.align		4
.L_88:
        /*0008*/ 	.byte	0x04, 0x17
        /*000a*/ 	.short	(.L_90 - .L_89)
.L_89:
        /*000c*/ 	.word	0x00000000
        /*0010*/ 	.short	0x0006
        /*0012*/ 	.short	0x0028
        /*0014*/ 	.byte	0x00, 0xf5, 0x21, 0x00


	//----- nvinfo : EIATTR_KPARAM_INFO
	.align		4
.L_90:
        /*0018*/ 	.byte	0x04, 0x17
        /*001a*/ 	.short	(.L_92 - .L_91)
.L_91:
        /*001c*/ 	.word	0x00000000
        /*0020*/ 	.short	0x0005
        /*0022*/ 	.short	0x0020
        /*0024*/ 	.byte	0x00, 0xf5, 0x21, 0x00


	//----- nvinfo : EIATTR_KPARAM_INFO
	.align		4
.L_92:
        /*0028*/ 	.byte	0x04, 0x17
        /*002a*/ 	.short	(.L_94 - .L_93)
.L_93:
        /*002c*/ 	.word	0x00000000
        /*0030*/ 	.short	0x0004
        /*0032*/ 	.short	0x0018
        /*0034*/ 	.byte	0x00, 0xf5, 0x21, 0x00


	//----- nvinfo : EIATTR_KPARAM_INFO
	.align		4
.L_94:
        /*0038*/ 	.byte	0x04, 0x17
        /*003a*/ 	.short	(.L_96 - .L_95)
.L_95:
        /*003c*/ 	.word	0x00000000
        /*0040*/ 	.short	0x0003
        /*0042*/ 	.short	0x0010
        /*0044*/ 	.byte	0x00, 0xf5, 0x21, 0x00


	//----- nvinfo : EIATTR_KPARAM_INFO
	.align		4
.L_96:
        /*0048*/ 	.byte	0x04, 0x17
        /*004a*/ 	.short	(.L_98 - .L_97)
.L_97:
        /*004c*/ 	.word	0x00000000
        /*0050*/ 	.short	0x0002
        /*0052*/ 	.short	0x0008
        /*0054*/ 	.byte	0x00, 0xf5, 0x21, 0x00


	//----- nvinfo : EIATTR_KPARAM_INFO
	.align		4
.L_98:
        /*0058*/ 	.byte	0x04, 0x17
        /*005a*/ 	.short	(.L_100 - .L_99)
.L_99:
        /*005c*/ 	.word	0x00000000
        /*0060*/ 	.short	0x0001
        /*0062*/ 	.short	0x0004
        /*0064*/ 	.byte	0x00, 0xf0, 0x11, 0x00


	//----- nvinfo : EIATTR_KPARAM_INFO
	.align		4
.L_100:
        /*0068*/ 	.byte	0x04, 0x17
        /*006a*/ 	.short	(.L_102 - .L_101)
.L_101:
        /*006c*/ 	.word	0x00000000
        /*0070*/ 	.short	0x0000
        /*0072*/ 	.short	0x0000
        /*0074*/ 	.byte	0x00, 0xf0, 0x11, 0x00


	//----- nvinfo : EIATTR_SPARSE_MMA_MASK
	.align		4
.L_102:
        /*0078*/ 	.byte	0x03, 0x50
        /*007a*/ 	.short	0x0000


	//----- nvinfo : EIATTR_MAXREG_COUNT
	.align		4
        /*007c*/ 	.byte	0x03, 0x1b
        /*007e*/ 	.short	0x00ff


	//----- nvinfo : EIATTR_MERCURY_ISA_VERSION
	.align		4
        /*0080*/ 	.byte	0x03, 0x5f
        /*0082*/ 	.short	0x0101


	//----- nvinfo : EIATTR_VRC_CTA_INIT_COUNT
	.align		4
        /*0084*/ 	.byte	0x02, 0x4a
	.zero		1
	.zero		1


	//----- nvinfo : EIATTR_EXIT_INSTR_OFFSETS
	.align		4
        /*0088*/ 	.byte	0x04, 0x1c
        /*008a*/ 	.short	(.L_104 - .L_103)


	//   ....[0]....
.L_103:
        /*008c*/ 	.word	0x00000070


	//   ....[1]....
        /*0090*/ 	.word	0x00001140


	//----- nvinfo : EIATTR_CRS_STACK_SIZE
	.align		4
.L_104:
        /*0094*/ 	.byte	0x04, 0x1e
        /*0096*/ 	.short	(.L_106 - .L_105)
.L_105:
        /*0098*/ 	.word	0x00000000


	//----- nvinfo : EIATTR_CBANK_PARAM_SIZE
	.align		4
.L_106:
        /*009c*/ 	.byte	0x03, 0x19
        /*009e*/ 	.short	0x0030


	//----- nvinfo : EIATTR_PARAM_CBANK
	.align		4
        /*00a0*/ 	.byte	0x04, 0x0a
        /*00a2*/ 	.short	(.L_108 - .L_107)
	.align		4
.L_107:
        /*00a4*/ 	.word	index@(.nv.constant0._Z16color_jpl_kerneliiPKiS0_PKfS0_Pi)
        /*00a8*/ 	.short	0x0380
        /*00aa*/ 	.short	0x0030


	//----- nvinfo : EIATTR_SW_WAR
	.align		4
.L_108:
        /*00ac*/ 	.byte	0x04, 0x36
        /*00ae*/ 	.short	(.L_110 - .L_109)
.L_109:
        /*00b0*/ 	.word	0x00000008
.L_110:


//--------------------- .nv.callgraph             --------------------------
	.section	.nv.callgraph,"",@"SHT_CUDA_CALLGRAPH"
	.align	4
	.sectionentsize	8
	.align		4
        /*0000*/ 	.word	0x00000000
	.align		4
        /*0004*/ 	.word	0xffffffff
	.align		4
        /*0008*/ 	.word	0x00000000
	.align		4
        /*000c*/ 	.word	0xfffffffe
	.align		4
        /*0010*/ 	.word	0x00000000
	.align		4
        /*0014*/ 	.word	0xfffffffd
	.align		4
        /*0018*/ 	.word	0x00000000
	.align		4
        /*001c*/ 	.word	0xfffffffc


//--------------------- .nv.constant4             --------------------------
	.section	.nv.constant4,"a",@progbits
	.align	8
	.align		8
.nv.constant4:
        /*0000*/ 	.dword	_ZN34_INTERNAL_fee565f2_4_k_cu_3a66a5c84cuda3std3__45__cpo5beginE
	.align		8
        /*0008*/ 	.dword	_ZN34_INTERNAL_fee565f2_4_k_cu_3a66a5c84cuda3std3__45__cpo3endE
	.align		8
        /*0010*/ 	.dword	_ZN34_INTERNAL_fee565f2_4_k_cu_3a66a5c84cuda3std3__45__cpo6cbeginE
	.align		8
        /*0018*/ 	.dword	_ZN34_INTERNAL_fee565f2_4_k_cu_3a66a5c84cuda3std3__45__cpo4cendE
	.align		8
        /*0020*/ 	.dword	_ZN34_INTERNAL_fee565f2_4_k_cu_3a66a5c84cuda3std3__45__cpo6rbeginE
	.align		8
        /*0028*/ 	.dword	_ZN34_INTERNAL_fee565f2_4_k_cu_3a66a5c84cuda3std3__45__cpo4rendE
	.align		8
        /*0030*/ 	.dword	_ZN34_INTERNAL_fee565f2_4_k_cu_3a66a5c84cuda3std3__45__cpo7crbeginE
	.align		8
        /*0038*/ 	.dword	_ZN34_INTERNAL_fee565f2_4_k_cu_3a66a5c84cuda3std3__45__cpo5crendE
	.align		8
        /*0040*/ 	.dword	_ZN34_INTERNAL_fee565f2_4_k_cu_3a66a5c84cuda3std3__436_GLOBAL__N__fee565f2_4_k_cu_3a66a5c86ignoreE
	.align		8
        /*0048*/ 	.dword	_ZN34_INTERNAL_fee565f2_4_k_cu_3a66a5c84cuda3std3__419piecewise_constructE
	.align		8
        /*0050*/ 	.dword	_ZN34_INTERNAL_fee565f2_4_k_cu_3a66a5c84cuda3std3__48in_placeE
	.align		8
        /*0058*/ 	.dword	_ZN34_INTERNAL_fee565f2_4_k_cu_3a66a5c84cuda3std3__420unreachable_sentinelE
	.align		8
        /*0060*/ 	.dword	_ZN34_INTERNAL_fee565f2_4_k_cu_3a66a5c84cuda3std3__47nulloptE
	.align		8
        /*0068*/ 	.dword	_ZN34_INTERNAL_fee565f2_4_k_cu_3a66a5c84cuda3std3__48unexpectE
	.align		8
        /*0070*/ 	.dword	_ZN34_INTERNAL_fee565f2_4_k_cu_3a66a5c84cuda3std6ranges3__45__cpo4swapE
	.align		8
        /*0078*/ 	.dword	_ZN34_INTERNAL_fee565f2_4_k_cu_3a66a5c84cuda3std6ranges3__45__cpo9iter_moveE
	.align		8
        /*0080*/ 	.dword	_ZN34_INTERNAL_fee565f2_4_k_cu_3a66a5c84cuda3std6ranges3__45__cpo5beginE
	.align		8
        /*0088*/ 	.dword	_ZN34_INTERNAL_fee565f2_4_k_cu_3a66a5c84cuda3std6ranges3__45__cpo3endE
	.align		8
        /*0090*/ 	.dword	_ZN34_INTERNAL_fee565f2_4_k_cu_3a66a5c84cuda3std6ranges3__45__cpo6cbeginE
	.align		8
        /*0098*/ 	.dword	_ZN34_INTERNAL_fee565f2_4_k_cu_3a66a5c84cuda3std6ranges3__45__cpo4cendE
	.align		8
        /*00a0*/ 	.dword	_ZN34_INTERNAL_fee565f2_4_k_cu_3a66a5c84cuda3std6ranges3__45__cpo7advanceE
	.align		8
        /*00a8*/ 	.dword	_ZN34_INTERNAL_fee565f2_4_k_cu_3a66a5c84cuda3std6ranges3__45__cpo9iter_swapE
	.align		8
        /*00b0*/ 	.dword	_ZN34_INTERNAL_fee565f2_4_k_cu_3a66a5c84cuda3std6ranges3__45__cpo4nextE
	.align		8
        /*00b8*/ 	.dword	_ZN34_INTERNAL_fee565f2_4_k_cu_3a66a5c84cuda3std6ranges3__45__cpo4prevE
	.align		8
        /*00c0*/ 	.dword	_ZN34_INTERNAL_fee565f2_4_k_cu_3a66a5c84cuda3std6ranges3__45__cpo4dataE
	.align		8
        /*00c8*/ 	.dword	_ZN34_INTERNAL_fee565f2_4_k_cu_3a66a5c84cuda3std6ranges3__45__cpo5cdataE
	.align		8
        /*00d0*/ 	.dword	_ZN34_INTERNAL_fee565f2_4_k_cu_3a66a5c84cuda3std6ranges3__45__cpo4sizeE
	.align		8
        /*00d8*/ 	.dword	_ZN34_INTERNAL_fee565f2_4_k_cu_3a66a5c84cuda3std6ranges3__45__cpo5ssizeE
	.align		8
        /*00e0*/ 	.dword	_ZN34_INTERNAL_fee565f2_4_k_cu_3a66a5c84cuda3std6ranges3__45__cpo8distanceE
	.align		8
        /*00e8*/ 	.dword	_ZN34_INTERNAL_fee565f2_4_k_cu_3a66a5c86thrust24THRUST_300001_SM_1000_NS8cuda_cub3parE
	.align		8
        /*00f0*/ 	.dword	_ZN34_INTERNAL_fee565f2_4_k_cu_3a66a5c86thrust24THRUST_300001_SM_1000_NS8cuda_cub10par_nosyncE
	.align		8
        /*00f8*/ 	.dword	_ZN34_INTERNAL_fee565f2_4_k_cu_3a66a5c86thrust24THRUST_300001_SM_1000_NS6system6detail10sequential3seqE
	.align		8
        /*0100*/ 	.dword	_ZN34_INTERNAL_fee565f2_4_k_cu_3a66a5c86thrust24THRUST_300001_SM_1000_NS12placeholders2_1E
	.align		8
        /*0108*/ 	.dword	_ZN34_INTERNAL_fee565f2_4_k_cu_3a66a5c86thrust24THRUST_300001_SM_1000_NS12placeholders2_2E
	.align		8
        /*0110*/ 	.dword	_ZN34_INTERNAL_fee565f2_4_k_cu_3a66a5c86thrust24THRUST_300001_SM_1000_NS12placeholders2_3E
	.align		8
        /*0118*/ 	.dword	_ZN34_INTERNAL_fee565f2_4_k_cu_3a66a5c86thrust24THRUST_300001_SM_1000_NS12placeholders2_4E
	.align		8
        /*0120*/ 	.dword	_ZN34_INTERNAL_fee565f2_4_k_cu_3a66a5c86thrust24THRUST_300001_SM_1000_NS12placeholders2_5E
	.align		8
        /*0128*/ 	.dword	_ZN34_INTERNAL_fee565f2_4_k_cu_3a66a5c86thrust24THRUST_300001_SM_1000_NS12placeholders2_6E
	.align		8
        /*0130*/ 	.dword	_ZN34_INTERNAL_fee565f2_4_k_cu_3a66a5c86thrust24THRUST_300001_SM_1000_NS12placeholders2_7E
	.align		8
        /*0138*/ 	.dword	_ZN34_INTERNAL_fee565f2_4_k_cu_3a66a5c86thrust24THRUST_300001_SM_1000_NS12placeholders2_8E
	.align		8
        /*0140*/ 	.dword	_ZN34_INTERNAL_fee565f2_4_k_cu_3a66a5c86thrust24THRUST_300001_SM_1000_NS12placeholders2_9E
	.align		8
        /*0148*/ 	.dword	_ZN34_INTERNAL_fee565f2_4_k_cu_3a66a5c86thrust24THRUST_300001_SM_1000_NS12placeholders3_10E
	.align		8
        /*0150*/ 	.dword	_ZN34_INTERNAL_fee565f2_4_k_cu_3a66a5c86thrust24THRUST_300001_SM_1000_NS3seqE


//--------------------- .text._ZN3cub18CUB_300001_SM_10006detail11EmptyKernelIvEEvv --------------------------
	.section	.text._ZN3cub18CUB_300001_SM_10006detail11EmptyKernelIvEEvv,"ax",@progbits
	.align	128
        .global         _ZN3cub18CUB_300001_SM_10006detail11EmptyKernelIvEEvv
        .type           _ZN3cub18CUB_300001_SM_10006detail11EmptyKernelIvEEvv,@function
        .size           _ZN3cub18CUB_300001_SM_10006detail11EmptyKernelIvEEvv,(.L_x_19 - _ZN3cub18CUB_300001_SM_10006detail11EmptyKernelIvEEvv)
        .other          _ZN3cub18CUB_300001_SM_10006detail11EmptyKernelIvEEvv,@"STO_CUDA_ENTRY STV_DEFAULT"
_ZN3cub18CUB_300001_SM_10006detail11EmptyKernelIvEEvv:
.text._ZN3cub18CUB_300001_SM_10006detail11EmptyKernelIvEEvv:
[----:B------:R-:W-:Y:S01]  /*0000*/  LDC R1, c[0x0][0x37c] ;  /* 0x0000df00ff017b82 */ /* 0x000fe20000000800 */
[----:B------:R-:W-:Y:S05]  /*0010*/  EXIT ;  /* 0x000000000000794d */ /* 0x000fea0003800000 */
.L_x_0:
[----:B------:R-:W-:-:S00]  /*0020*/  BRA `(.L_x_0) ;  /* 0xfffffffc00fc7947 */ /* 0x000fc0000383ffff */
[----:B------:R-:W-:-:S00]  /*0030*/  NOP ;  /* 0x0000000000007918 */ /* 0x000fc00000000000 */
        /* <DEDUP_REMOVED lines=12> */
.L_x_19:


//--------------------- .text._Z9reductionPKiPKfS2_Pfii --------------------------
	.section	.text._Z9reductionPKiPKfS2_Pfii,"ax",@progbits
	.align	128
        .global         _Z9reductionPKiPKfS2_Pfii
        .type           _Z9reductionPKiPKfS2_Pfii,@function
        .size           _Z9reductionPKiPKfS2_Pfii,(.L_x_20 - _Z9reductionPKiPKfS2_Pfii)
        .other          _Z9reductionPKiPKfS2_Pfii,@"STO_CUDA_ENTRY STV_DEFAULT"
_Z9reductionPKiPKfS2_Pfii:
.text._Z9reductionPKiPKfS2_Pfii:
[----:B------:R-:W-:Y:S01]  /*0000*/  LDC R1, c[0x0][0x37c] ;  /* 0x0000df00ff017b82 */ /* 0x000fe20000000800 */
[----:B------:R-:W0:Y:S01]  /*0010*/  S2R R10, SR_TID.X ;  /* 0x00000000000a7919 */ /* 0x000e220000002100 */
[----:B------:R-:W0:Y:S06]  /*0020*/  LDCU UR8, c[0x0][0x360] ;  /* 0x00006c00ff0877ac */ /* 0x000e2c0008000800 */
[----:B------:R-:W1:Y:S01]  /*0030*/  LDC.64 R4, c[0x0][0x380] ;  /* 0x0000e000ff047b82 */ /* 0x000e620000000a00 */
[----:B------:R-:W0:Y:S01]  /*0040*/  S2R R11, SR_CTAID.X ;  /* 0x00000000000b7919 */ /* 0x000e220000002500 */
[----:B------:R-:W2:Y:S01]  /*0050*/  LDCU.64 UR4, c[0x0][0x3a0] ;  /* 0x00007400ff0477ac */ /* 0x000ea20008000a00 */
[----:B------:R-:W3:Y:S05]  /*0060*/  LDCU.64 UR6, c[0x0][0x358] ;  /* 0x00006b00ff0677ac */ /* 0x000eea0008000a00 */
[----:B------:R-:W4:Y:S01]  /*0070*/  LDC.64 R2, c[0x0][0x388] ;  /* 0x0000e200ff027b82 */ /* 0x000f220000000a00 */
[----:B0-----:R-:W-:-:S05]  /*0080*/  IMAD R9, R11, UR8, R10 ;  /* 0x000000080b097c24 */ /* 0x001fca000f8e020a */
[----:B--2---:R-:W-:-:S04]  /*0090*/  ISETP.GE.U32.AND P0, PT, R9, UR5, PT ;  /* 0x0000000509007c0c */ /* 0x004fc8000bf06070 */
[----:B------:R-:W-:-:S13]  /*00a0*/  ISETP.LE.U32.OR P0, PT, R9, UR4, P0 ;  /* 0x0000000409007c0c */ /* 0x000fda0008703470 */
[C---:B-1----:R-:W-:Y:S01]  /*00b0*/  @!P0 IMAD.WIDE.U32 R4, R9.reuse, 0x4, R4 ;  /* 0x0000000409048825 */ /* 0x042fe200078e0004 */
[----:B------:R-:W0:Y:S05]  /*00c0*/  @!P0 LDC.64 R6, c[0x0][0x390] ;  /* 0x0000e400ff068b82 */ /* 0x000e2a0000000a00 */
[----:B---3--:R-:W0:Y:S01]  /*00d0*/  @!P0 LDG.E R5, desc[UR6][R4.64] ;  /* 0x0000000604058981 */ /* 0x008e22000c1e1900 */
[----:B----4-:R-:W-:-:S06]  /*00e0*/  @!P0 IMAD.WIDE.U32 R2, R9, 0x4, R2 ;  /* 0x0000000409028825 */ /* 0x010fcc00078e0002 */
[----:B------:R-:W2:Y:S01]  /*00f0*/  @!P0 LDG.E R2, desc[UR6][R2.64] ;  /* 0x0000000602028981 */ /* 0x000ea2000c1e1900 */
[----:B------:R-:W1:Y:S01]  /*0100*/  S2UR UR5, SR_CgaCtaId ;  /* 0x00000000000579c3 */ /* 0x000e620000008800 */
[----:B0-----:R-:W-:-:S06]  /*0110*/  @!P0 IMAD.WIDE R6, R5, 0x4, R6 ;  /* 0x0000000405068825 */ /* 0x001fcc00078e0206 */
[----:B------:R-:W2:Y:S01]  /*0120*/  @!P0 LDG.E R7, desc[UR6][R6.64] ;  /* 0x0000000606078981 */ /* 0x000ea2000c1e1900 */
[----:B------:R-:W-:Y:S01]  /*0130*/  IMAD.U32 R8, RZ, RZ, UR8 ;  /* 0x00000008ff087e24 */ /* 0x000fe2000f8e00ff */
[----:B------:R-:W-:Y:S02]  /*0140*/  UMOV UR4, 0x400 ;  /* 0x0000040000047882 */ /* 0x000fe40000000000 */
[----:B-1----:R-:W-:Y:S02]  /*0150*/  ULEA UR4, UR5, UR4, 0x18 ;  /* 0x0000000405047291 */ /* 0x002fe4000f8ec0ff */
[----:B------:R-:W-:-:S04]  /*0160*/  ISETP.GE.U32.AND P2, PT, R8, 0x2, PT ;  /* 0x000000020800780c */ /* 0x000fc80003f46070 */
[C---:B------:R-:W-:Y:S02]  /*0170*/  LEA R0, R10.reuse, UR4, 0x2 ;  /* 0x000000040a007c11 */ /* 0x040fe4000f8e10ff */
[----:B------:R-:W-:Y:S01]  /*0180*/  ISETP.NE.AND P1, PT, R10, RZ, PT ;  /* 0x000000ff0a00720c */ /* 0x000fe20003f25270 */
[----:B--2---:R-:W-:-:S05]  /*0190*/  @!P0 FMUL R5, R2, R7 ;  /* 0x0000000702058220 */ /* 0x004fca0000400000 */
[----:B------:R0:W-:Y:S04]  /*01a0*/  @!P0 STS [R0], R5 ;  /* 0x0000000500008388 */ /* 0x0001e80000000800 */
[----:B------:R0:W-:Y:S01]  /*01b0*/  @P0 STS [R0], RZ ;  /* 0x000000ff00000388 */ /* 0x0001e20000000800 */
[----:B------:R-:W-:Y:S06]  /*01c0*/  BAR.SYNC.DEFER_BLOCKING 0x0 ;  /* 0x0000000000007b1d */ /* 0x000fec0000010000 */
[----:B------:R-:W-:Y:S05]  /*01d0*/  @!P2 BRA `(.L_x_1) ;  /* 0x00000000002ca947 */ /* 0x000fea0003800000 */
.L_x_2:
[----:B0-----:R-:W-:-:S04]  /*01e0*/  SHF.R.U32.HI R5, RZ, 0x1, R8 ;  /* 0x00000001ff057819 */ /* 0x001fc80000011608 */
[----:B------:R-:W-:-:S13]  /*01f0*/  ISETP.GE.U32.AND P0, PT, R10, R5, PT ;  /* 0x000000050a00720c */ /* 0x000fda0003f06070 */
[----:B------:R-:W-:Y:S01]  /*0200*/  @!P0 LEA R2, R5, R0, 0x2 ;  /* 0x0000000005028211 */ /* 0x000fe200078e10ff */
[----:B------:R-:W-:Y:S05]  /*0210*/  @!P0 LDS R3, [R0] ;  /* 0x0000000000038984 */ /* 0x000fea0000000800 */
[----:B------:R-:W0:Y:S02]  /*0220*/  @!P0 LDS R2, [R2] ;  /* 0x0000000002028984 */ /* 0x000e240000000800 */
[----:B0-----:R-:W-:-:S05]  /*0230*/  @!P0 FADD R3, R2, R3 ;  /* 0x0000000302038221 */ /* 0x001fca0000000000 */
[----:B------:R1:W-:Y:S01]  /*0240*/  @!P0 STS [R0], R3 ;  /* 0x0000000300008388 */ /* 0x0003e20000000800 */
[----:B------:R-:W-:Y:S01]  /*0250*/  BAR.SYNC.DEFER_BLOCKING 0x0 ;  /* 0x0000000000007b1d */ /* 0x000fe20000010000 */
[----:B------:R-:W-:Y:S01]  /*0260*/  ISETP.GT.U32.AND P0, PT, R8, 0x3, PT ;  /* 0x000000030800780c */ /* 0x000fe20003f04070 */
[----:B------:R-:W-:-:S12]  /*0270*/  IMAD.MOV.U32 R8, RZ, RZ, R5 ;  /* 0x000000ffff087224 */ /* 0x000fd800078e0005 */
[----:B-1----:R-:W-:Y:S05]  /*0280*/  @P0 BRA `(.L_x_2) ;  /* 0xfffffffc00d40947 */ /* 0x002fea000383ffff */
.L_x_1:
[----:B------:R-:W-:Y:S05]  /*0290*/  @P1 EXIT ;  /* 0x000000000000194d */ /* 0x000fea0003800000 */
[----:B------:R-:W1:Y:S01]  /*02a0*/  S2UR UR5, SR_CgaCtaId ;  /* 0x00000000000579c3 */ /* 0x000e620000008800 */
[----:B------:R-:W-:-:S07]  /*02b0*/  UMOV UR4, 0x400 ;  /* 0x0000040000047882 */ /* 0x000fce0000000000 */
[----:B------:R-:W2:Y:S01]  /*02c0*/  LDC.64 R2, c[0x0][0x398] ;  /* 0x0000e600ff027b82 */ /* 0x000ea20000000a00 */
[----:B-1----:R-:W-:Y:S01]  /*02d0*/  ULEA UR4, UR5, UR4, 0x18 ;  /* 0x0000000405047291 */ /* 0x002fe2000f8ec0ff */
[----:B--2---:R-:W-:-:S08]  /*02e0*/  IMAD.WIDE.U32 R2, R11, 0x4, R2 ;  /* 0x000000040b027825 */ /* 0x004fd000078e0002 */
[----:B0-----:R-:W0:Y:S04]  /*02f0*/  LDS R5, [UR4] ;  /* 0x00000004ff057984 */ /* 0x001e280008000800 */
[----:B0-----:R-:W-:Y:S01]  /*0300*/  STG.E desc[UR6][R2.64], R5 ;  /* 0x0000000502007986 */ /* 0x001fe2000c101906 */
[----:B------:R-:W-:Y:S05]  /*0310*/  EXIT ;  /* 0x000000000000794d */ /* 0x000fea0003800000 */
.L_x_3:
        /* <DEDUP_REMOVED lines=14> */
.L_x_20:


//--------------------- .text._Z16color_jpl_kerneliiPKiS0_PKfS0_Pi --------------------------
	.section	.text._Z16color_jpl_kerneliiPKiS0_PKfS0_Pi,"ax",@progbits
	.align	128
        .global         _Z16color_jpl_kerneliiPKiS0_PKfS0_Pi
        .type           _Z16color_jpl_kerneliiPKiS0_PKfS0_Pi,@function
        .size           _Z16color_jpl_kerneliiPKiS0_PKfS0_Pi,(.L_x_21 - _Z16color_jpl_kerneliiPKiS0_PKfS0_Pi)
        .other          _Z16color_jpl_kerneliiPKiS0_PKfS0_Pi,@"STO_CUDA_ENTRY STV_DEFAULT"
_Z16color_jpl_kerneliiPKiS0_PKfS0_Pi:
.text._Z16color_jpl_kerneliiPKiS0_PKfS0_Pi:
[----:B------:R-:W-:Y:S01]  /*0000*/  LDC R1, c[0x0][0x37c] ;  /* 0x0000df00ff017b82 */ /* 0x000fe20000000800 */
[----:B------:R-:W0:Y:S07]  /*0010*/  S2R R0, SR_TID.X ;  /* 0x0000000000007919 */ /* 0x000e2e0000002100 */
[----:B------:R-:W0:Y:S01]  /*0020*/  S2UR UR4, SR_CTAID.X ;  /* 0x00000000000479c3 */ /* 0x000e220000002500 */
[----:B------:R-:W1:Y:S07]  /*0030*/  LDCU UR5, c[0x0][0x380] ;  /* 0x00007000ff0577ac */ /* 0x000e6e0008000800 */
[----:B------:R-:W0:Y:S02]  /*0040*/  LDC R3, c[0x0][0x360] ;  /* 0x0000d800ff037b82 */ /* 0x000e240000000800 */
[----:B0-----:R-:W-:-:S05]  /*0050*/  IMAD R0, R3, UR4, R0 ;  /* 0x0000000403007c24 */ /* 0x001fca000f8e0200 */
[----:B-1----:R-:W-:-:S13]  /*0060*/  ISETP.GE.AND P0, PT, R0, UR5, PT ;  /* 0x0000000500007c0c */ /* 0x002fda000bf06270 */
[----:B------:R-:W-:Y:S05]  /*0070*/  @P0 EXIT ;  /* 0x000000000000094d */ /* 0x000fea0003800000 */
[----:B------:R-:W0:Y:S01]  /*0080*/  LDCU.64 UR4, c[0x0][0x390] ;  /* 0x00007200ff0477ac */ /* 0x000e220008000a00 */
[----:B------:R-:W1:Y:S01]  /*0090*/  LDCU UR6, c[0x0][0x370] ;  /* 0x00006e00ff0677ac */ /* 0x000e620008000800 */
[----:B------:R-:W2:Y:S01]  /*00a0*/  LDCU.64 UR8, c[0x0][0x358] ;  /* 0x00006b00ff0877ac */ /* 0x000ea20008000a00 */
[----:B------:R-:W3:Y:S01]  /*00b0*/  LDCU UR7, c[0x0][0x384] ;  /* 0x00007080ff0777ac */ /* 0x000ee20008000800 */
[----:B------:R-:W4:Y:S01]  /*00c0*/  LDCU.64 UR12, c[0x0][0x3a8] ;  /* 0x00007500ff0c77ac */ /* 0x000f220008000a00 */
[----:B0-----:R-:W-:Y:S01]  /*00d0*/  UIADD3 UR4, UP0, UPT, UR4, 0x10, URZ ;  /* 0x0000001004047890 */ /* 0x001fe2000ff1e0ff */
[----:B-1----:R-:W-:-:S03]  /*00e0*/  IMAD R3, R3, UR6, RZ ;  /* 0x0000000603037c24 */ /* 0x002fc6000f8e02ff */
[----:B--234-:R-:W-:-:S12]  /*00f0*/  UIADD3.X UR5, UPT, UPT, URZ, UR5, URZ, UP0, !UPT ;  /* 0x00000005ff057290 */ /* 0x01cfd800087fe4ff */
.L_x_17:
[----:B0-----:R-:W0:Y:S02]  /*0100*/  LDCU.64 UR10, c[0x0][0x3a8] ;  /* 0x00007500ff0a77ac */ /* 0x001e240008000a00 */
[----:B0-----:R-:W-:Y:S02]  /*0110*/  IMAD.U32 R12, RZ, RZ, UR10 ;  /* 0x0000000aff0c7e24 */ /* 0x001fe4000f8e00ff */
[----:B------:R-:W-:Y:S02]  /*0120*/  IMAD.U32 R13, RZ, RZ, UR11 ;  /* 0x0000000bff0d7e24 */ /* 0x000fe4000f8e00ff */
[----:B------:R-:W-:-:S05]  /*0130*/  IMAD.WIDE R14, R0, 0x4, R12 ;  /* 0x00000004000e7825 */ /* 0x000fca00078e020c */
[----:B-----5:R-:W2:Y:S01]  /*0140*/  LDG.E R2, desc[UR8][R14.64] ;  /* 0x000000080e027981 */ /* 0x020ea2000c1e1900 */
[----:B------:R-:W-:Y:S01]  /*0150*/  BSSY.RECONVERGENT B1, `(.L_x_4) ;  /* 0x00000fa000017945 */ /* 0x000fe20003800200 */
[----:B--2---:R-:W-:-:S13]  /*0160*/  ISETP.NE.AND P0, PT, R2, -0x1, PT ;  /* 0xffffffff0200780c */ /* 0x004fda0003f05270 */
[----:B------:R-:W-:Y:S05]  /*0170*/  @P0 BRA `(.L_x_5) ;  /* 0x0000000c00dc0947 */ /* 0x000fea0003800000 */
[----:B------:R-:W0:Y:S02]  /*0180*/  LDC.64 R4, c[0x0][0x388] ;  /* 0x0000e200ff047b82 */ /* 0x000e240000000a00 */
[----:B0-----:R-:W-:-:S05]  /*0190*/  IMAD.WIDE R4, R0, 0x4, R4 ;  /* 0x0000000400047825 */ /* 0x001fca00078e0204 */
[----:B------:R-:W2:Y:S04]  /*01a0*/  LDG.E R6, desc[UR8][R4.64] ;  /* 0x0000000804067981 */ /* 0x000ea8000c1e1900 */
[----:B------:R-:W2:Y:S01]  /*01b0*/  LDG.E R7, desc[UR8][R4.64+0x4] ;  /* 0x0000040804077981 */ /* 0x000ea2000c1e1900 */
[----:B------:R-:W-:Y:S01]  /*01c0*/  BSSY.RELIABLE B0, `(.L_x_6) ;  /* 0x00000f0000007945 */ /* 0x000fe20003800100 */
[----:B--2---:R-:W-:-:S13]  /*01d0*/  ISETP.GE.AND P0, PT, R6, R7, PT ;  /* 0x000000070600720c */ /* 0x004fda0003f06270 */
[----:B------:R-:W-:Y:S05]  /*01e0*/  @P0 BRA `(.L_x_7) ;  /* 0x0000000c00b40947 */ /* 0x000fea0003800000 */
[----:B------:R-:W0:Y:S02]  /*01f0*/  LDC.64 R8, c[0x0][0x3a0] ;  /* 0x0000e800ff087b82 */ /* 0x000e240000000a00 */
[----:B0-----:R-:W-:-:S05]  /*0200*/  IMAD.WIDE R8, R0, 0x4, R8 ;  /* 0x0000000400087825 */ /* 0x001fca00078e0208 */
[----:B------:R0:W5:Y:S01]  /*0210*/  LDG.E R2, desc[UR8][R8.64] ;  /* 0x0000000808027981 */ /* 0x000162000c1e1900 */
[----:B------:R-:W-:Y:S01]  /*0220*/  IMAD.MOV.U32 R4, RZ, RZ, R6 ;  /* 0x000000ffff047224 */ /* 0x000fe200078e0006 */
[----:B------:R-:W-:Y:S04]  /*0230*/  BSSY.RECONVERGENT B2, `(.L_x_8) ;  /* 0x0000075000027945 */ /* 0x000fe80003800200 */
[----:B------:R-:W-:-:S05]  /*0240*/  VIADDMNMX R7, R4, 0x1, R7, !PT ;  /* 0x0000000104077846 */ /* 0x000fca0007800107 */
[----:B------:R-:W-:Y:S02]  /*0250*/  IMAD.IADD R5, R7, 0x1, -R4 ;  /* 0x0000000107057824 */ /* 0x000fe400078e0a04 */
[----:B------:R-:W-:-:S03]  /*0260*/  IMAD.IADD R7, R4, 0x1, -R7 ;  /* 0x0000000104077824 */ /* 0x000fc600078e0a07 */
[----:B------:R-:W-:Y:S02]  /*0270*/  LOP3.LUT R6, R5, 0x7, RZ, 0xc0, !PT ;  /* 0x0000000705067812 */ /* 0x000fe400078ec0ff */
[----:B------:R-:W-:Y:S01]  /*0280*/  ISETP.GT.U32.AND P0, PT, R7, -0x8, PT ;  /* 0xfffffff80700780c */ /* 0x000fe20003f04070 */
[----:B------:R-:W-:Y:S01]  /*0290*/  IMAD.MOV.U32 R7, RZ, RZ, 0x1 ;  /* 0x00000001ff077424 */ /* 0x000fe200078e00ff */
[----:B------:R-:W-:-:S11]  /*02a0*/  ISETP.NE.AND P6, PT, R6, RZ, PT ;  /* 0x000000ff0600720c */ /* 0x000fd60003fc5270 */
[----:B0-----:R-:W-:Y:S05]  /*02b0*/  @P0 BRA `(.L_x_9) ;  /* 0x0000000400b00947 */ /* 0x001fea0003800000 */
[----:B------:R-:W-:Y:S01]  /*02c0*/  LOP3.LUT R9, R5, 0xfffffff8, RZ, 0xc0, !PT ;  /* 0xfffffff805097812 */ /* 0x000fe200078ec0ff */
[----:B------:R-:W-:-:S04]  /*02d0*/  IMAD.MOV.U32 R7, RZ, RZ, 0x1 ;  /* 0x00000001ff077424 */ /* 0x000fc800078e00ff */
[----:B------:R-:W-:-:S07]  /*02e0*/  IMAD.MOV R9, RZ, RZ, -R9 ;  /* 0x000000ffff097224 */ /* 0x000fce00078e0a09 */
.L_x_10:
[----:B------:R-:W-:Y:S02]  /*02f0*/  IMAD.U32 R20, RZ, RZ, UR4 ;  /* 0x00000004ff147e24 */ /* 0x000fe4000f8e00ff */
[----:B------:R-:W-:Y:S02]  /*0300*/  IMAD.U32 R21, RZ, RZ, UR5 ;  /* 0x00000005ff157e24 */ /* 0x000fe4000f8e00ff */
[----:B------:R-:W-:-:S05]  /*0310*/  IMAD.WIDE R20, R4, 0x4, R20 ;  /* 0x0000000404147825 */ /* 0x000fca00078e0214 */
[----:B------:R-:W2:Y:S04]  /*0320*/  LDG.E R25, desc[UR8][R20.64+-0x10] ;  /* 0xfffff00814197981 */ /* 0x000ea8000c1e1900 */
[----:B------:R-:W3:Y:S04]  /*0330*/  LDG.E R8, desc[UR8][R20.64+-0xc] ;  /* 0xfffff40814087981 */ /* 0x000ee8000c1e1900 */
[----:B------:R-:W4:Y:S01]  /*0340*/  LDG.E R26, desc[UR8][R20.64+-0x8] ;  /* 0xfffff808141a7981 */ /* 0x000f22000c1e1900 */
[----:B------:R-:W-:Y:S02]  /*0350*/  IMAD.U32 R12, RZ, RZ, UR12 ;  /* 0x0000000cff0c7e24 */ /* 0x000fe4000f8e00ff */
[----:B------:R-:W-:Y:S01]  /*0360*/  IMAD.U32 R13, RZ, RZ, UR13 ;  /* 0x0000000dff0d7e24 */ /* 0x000fe2000f8e00ff */
[----:B------:R-:W4:Y:S04]  /*0370*/  LDG.E R23, desc[UR8][R20.64+-0x4] ;  /* 0xfffffc0814177981 */ /* 0x000f28000c1e1900 */
[----:B------:R-:W4:Y:S04]  /*0380*/  LDG.E R27, desc[UR8][R20.64] ;  /* 0x00000008141b7981 */ /* 0x000f28000c1e1900 */
[----:B------:R-:W4:Y:S04]  /*0390*/  LDG.E R11, desc[UR8][R20.64+0x4] ;  /* 0x00000408140b7981 */ /* 0x000f28000c1e1900 */
[----:B------:R-:W4:Y:S04]  /*03a0*/  LDG.E R10, desc[UR8][R20.64+0x8] ;  /* 0x00000808140a7981 */ /* 0x000f28000c1e1900 */
[----:B------:R-:W4:Y:S01]  /*03b0*/  LDG.E R29, desc[UR8][R20.64+0xc] ;  /* 0x00000c08141d7981 */ /* 0x000f22000c1e1900 */
[----:B--2---:R-:W-:-:S04]  /*03c0*/  IMAD.WIDE R16, R25, 0x4, R12 ;  /* 0x0000000419107825 */ /* 0x004fc800078e020c */
[--C-:B---3--:R-:W-:Y:S01]  /*03d0*/  IMAD.WIDE R18, R8, 0x4, R12.reuse ;  /* 0x0000000408127825 */ /* 0x108fe200078e020c */
[----:B------:R4:W2:Y:S05]  /*03e0*/  LDG.E R22, desc[UR8][R16.64] ;  /* 0x0000000810167981 */ /* 0x0008aa000c1e1900 */
[----:B------:R-:W3:Y:S01]  /*03f0*/  LDG.E R18, desc[UR8][R18.64] ;  /* 0x0000000812127981 */ /* 0x000ee2000c1e1900 */
[----:B----4-:R-:W-:-:S05]  /*0400*/  IMAD.WIDE R16, R26, 0x4, R12 ;  /* 0x000000041a107825 */ /* 0x010fca00078e020c */
[----:B------:R0:W4:Y:S01]  /*0410*/  LDG.E R24, desc[UR8][R16.64] ;  /* 0x0000000810187981 */ /* 0x000122000c1e1900 */
[----:B------:R-:W-:Y:S01]  /*0420*/  IMAD.WIDE R20, R27, 0x4, R12 ;  /* 0x000000041b147825 */ /* 0x000fe200078e020c */
[----:B--2---:R-:W-:-:S04]  /*0430*/  ISETP.NE.AND P0, PT, R22, UR7, PT ;  /* 0x0000000716007c0c */ /* 0x004fc8000bf05270 */
[----:B------:R-:W-:Y:S02]  /*0440*/  ISETP.NE.AND P0, PT, R22, -0x1, P0 ;  /* 0xffffffff1600780c */ /* 0x000fe40000705270 */
[----:B---3--:R-:W-:Y:S01]  /*0450*/  ISETP.NE.AND P1, PT, R18, UR7, PT ;  /* 0x0000000712007c0c */ /* 0x008fe2000bf25270 */
[----:B------:R-:W2:Y:S01]  /*0460*/  LDG.E R22, desc[UR8][R20.64] ;  /* 0x0000000814167981 */ /* 0x000ea2000c1e1900 */
[----:B------:R-:W-:Y:S02]  /*0470*/  ISETP.EQ.OR P2, PT, R0, R25, P0 ;  /* 0x000000190000720c */ /* 0x000fe40000742670 */
[----:B------:R-:W-:-:S04]  /*0480*/  ISETP.NE.AND P1, PT, R18, -0x1, P1 ;  /* 0xffffffff1200780c */ /* 0x000fc80000f25270 */
[----:B------:R-:W-:-:S07]  /*0490*/  ISETP.EQ.OR P1, PT, R0, R8, P1 ;  /* 0x000000080000720c */ /* 0x000fce0000f22670 */
[----:B0-----:R-:W0:Y:S01]  /*04a0*/  @!P2 LDC.64 R16, c[0x0][0x3a0] ;  /* 0x0000e800ff10ab82 */ /* 0x001e220000000a00 */
[----:B----4-:R-:W-:-:S07]  /*04b0*/  ISETP.NE.AND P0, PT, R24, UR7, PT ;  /* 0x0000000718007c0c */ /* 0x010fce000bf05270 */
[----:B------:R-:W1:Y:S01]  /*04c0*/  @!P1 LDC.64 R18, c[0x0][0x3a0] ;  /* 0x0000e800ff129b82 */ /* 0x000e620000000a00 */
[----:B------:R-:W-:-:S04]  /*04d0*/  ISETP.NE.AND P0, PT, R24, -0x1, P0 ;  /* 0xffffffff1800780c */ /* 0x000fc80000705270 */
[----:B------:R-:W-:Y:S01]  /*04e0*/  ISETP.EQ.OR P0, PT, R0, R26, P0 ;  /* 0x0000001a0000720c */ /* 0x000fe20000702670 */
[----:B0-----:R-:W-:-:S04]  /*04f0*/  @!P2 IMAD.WIDE R24, R25, 0x4, R16 ;  /* 0x000000041918a825 */ /* 0x001fc800078e0210 */
[----:B------:R-:W-:Y:S02]  /*0500*/  IMAD.WIDE R16, R23, 0x4, R12 ;  /* 0x0000000417107825 */ /* 0x000fe400078e020c */
[----:B------:R-:W3:Y:S02]  /*0510*/  @!P2 LDG.E R24, desc[UR8][R24.64] ;  /* 0x000000081818a981 */ /* 0x000ee4000c1e1900 */
[----:B-1----:R-:W-:Y:S02]  /*0520*/  @!P1 IMAD.WIDE R18, R8, 0x4, R18 ;  /* 0x0000000408129825 */ /* 0x002fe400078e0212 */
[----:B------:R0:W4:Y:S04]  /*0530*/  LDG.E R8, desc[UR8][R16.64] ;  /* 0x0000000810087981 */ /* 0x000128000c1e1900 */
[----:B------:R1:W3:Y:S01]  /*0540*/  @!P1 LDG.E R25, desc[UR8][R18.64] ;  /* 0x0000000812199981 */ /* 0x0002e2000c1e1900 */
[----:B0-----:R-:W0:Y:S01]  /*0550*/  @!P0 LDC.64 R16, c[0x0][0x3a0] ;  /* 0x0000e800ff108b82 */ /* 0x001e220000000a00 */
[----:B-1----:R-:W-:-:S04]  /*0560*/  IMAD.WIDE R18, R11, 0x4, R12 ;  /* 0x000000040b127825 */ /* 0x002fc800078e020c */
[----:B------:R-:W-:-:S05]  /*0570*/  IMAD.WIDE R20, R10, 0x4, R12 ;  /* 0x000000040a147825 */ /* 0x000fca00078e020c */
[----:B------:R-:W3:Y:S01]  /*0580*/  LDG.E R28, desc[UR8][R20.64] ;  /* 0x00000008141c7981 */ /* 0x000ee2000c1e1900 */
[----:B0-----:R-:W-:-:S03]  /*0590*/  @!P0 IMAD.WIDE R16, R26, 0x4, R16 ;  /* 0x000000041a108825 */ /* 0x001fc600078e0210 */
[----:B------:R-:W3:Y:S04]  /*05a0*/  LDG.E R26, desc[UR8][R18.64] ;  /* 0x00000008121a7981 */ /* 0x000ee8000c1e1900 */
[----:B------:R0:W3:Y:S02]  /*05b0*/  @!P0 LDG.E R21, desc[UR8][R16.64] ;  /* 0x0000000810158981 */ /* 0x0000e4000c1e1900 */
[----:B0-----:R-:W-:-:S06]  /*05c0*/  IMAD.WIDE R16, R29, 0x4, R12 ;  /* 0x000000041d107825 */ /* 0x001fcc00078e020c */
[----:B------:R-:W3:Y:S01]  /*05d0*/  LDG.E R16, desc[UR8][R16.64] ;  /* 0x0000000810107981 */ /* 0x000ee2000c1e1900 */
[----:B--2---:R-:W-:-:S04]  /*05e0*/  ISETP.NE.AND P4, PT, R22, UR7, PT ;  /* 0x0000000716007c0c */ /* 0x004fc8000bf85270 */
[----:B------:R-:W-:Y:S02]  /*05f0*/  ISETP.NE.AND P4, PT, R22, -0x1, P4 ;  /* 0xffffffff1600780c */ /* 0x000fe40002785270 */
[----:B----4-:R-:W-:-:S04]  /*0600*/  ISETP.NE.AND P3, PT, R8, UR7, PT ;  /* 0x0000000708007c0c */ /* 0x010fc8000bf65270 */
[----:B------:R-:W-:Y:S02]  /*0610*/  ISETP.NE.AND P3, PT, R8, -0x1, P3 ;  /* 0xffffffff0800780c */ /* 0x000fe40001f65270 */
[----:B---3-5:R-:W-:Y:S02]  /*0620*/  @!P2 ISETP.GT.AND P5, PT, R2, R24, PT ;  /* 0x000000180200a20c */ /* 0x028fe40003fa4270 */
[----:B------:R-:W-:Y:S02]  /*0630*/  ISETP.EQ.OR P3, PT, R0, R23, P3 ;  /* 0x000000170000720c */ /* 0x000fe40001f62670 */
[----:B------:R-:W-:Y:S02]  /*0640*/  @!P2 SEL R8, R7, RZ, P5 ;  /* 0x000000ff0708a207 */ /* 0x000fe40002800000 */
[----:B------:R-:W-:Y:S02]  /*0650*/  @!P1 ISETP.GT.AND P5, PT, R2, R25, PT ;  /* 0x000000190200920c */ /* 0x000fe40003fa4270 */
[----:B------:R-:W-:-:S02]  /*0660*/  @!P2 PRMT R7, R8, 0x7610, R7 ;  /* 0x000076100807a816 */ /* 0x000fc40000000007 */
[----:B------:R-:W-:Y:S02]  /*0670*/  ISETP.EQ.OR P2, PT, R0, R27, P4 ;  /* 0x0000001b0000720c */ /* 0x000fe40002742670 */
[----:B------:R-:W-:-:S03]  /*0680*/  @!P1 SEL R8, R7, RZ, P5 ;  /* 0x000000ff07089207 */ /* 0x000fc60002800000 */
[----:B------:R-:W0:Y:S01]  /*0690*/  @!P3 LDC.64 R18, c[0x0][0x3a0] ;  /* 0x0000e800ff12bb82 */ /* 0x000e220000000a00 */
[----:B------:R-:W-:Y:S02]  /*06a0*/  @!P1 PRMT R7, R8, 0x7610, R7 ;  /* 0x0000761008079816 */ /* 0x000fe40000000007 */
[----:B------:R-:W-:-:S04]  /*06b0*/  ISETP.NE.AND P4, PT, R26, UR7, PT ;  /* 0x000000071a007c0c */ /* 0x000fc8000bf85270 */
[----:B------:R-:W-:Y:S02]  /*06c0*/  ISETP.NE.AND P5, PT, R26, -0x1, P4 ;  /* 0xffffffff1a00780c */ /* 0x000fe400027a5270 */
[----:B------:R-:W-:Y:S02]  /*06d0*/  ISETP.NE.AND P4, PT, R28, UR7, PT ;  /* 0x000000071c007c0c */ /* 0x000fe4000bf85270 */
[----:B------:R-:W-:Y:S02]  /*06e0*/  ISETP.EQ.OR P1, PT, R0, R11, P5 ;  /* 0x0000000b0000720c */ /* 0x000fe40002f22670 */
[----:B------:R-:W-:Y:S02]  /*06f0*/  @!P0 ISETP.GT.AND P5, PT, R2, R21, PT ;  /* 0x000000150200820c */ /* 0x000fe40003fa4270 */
[----:B------:R-:W-:Y:S01]  /*0700*/  ISETP.NE.AND P4, PT, R28, -0x1, P4 ;  /* 0xffffffff1c00780c */ /* 0x000fe20002785270 */
[----:B------:R-:W1:Y:S01]  /*0710*/  @!P2 LDC.64 R20, c[0x0][0x3a0] ;  /* 0x0000e800ff14ab82 */ /* 0x000e620000000a00 */
[----:B------:R-:W-:-:S02]  /*0720*/  @!P0 SEL R8, R7, RZ, P5 ;  /* 0x000000ff07088207 */ /* 0x000fc40002800000 */
[----:B------:R-:W-:Y:S02]  /*0730*/  ISETP.EQ.OR P4, PT, R0, R10, P4 ;  /* 0x0000000a0000720c */ /* 0x000fe40002782670 */
[----:B------:R-:W-:-:S04]  /*0740*/  ISETP.NE.AND P5, PT, R16, UR7, PT ;  /* 0x0000000710007c0c */ /* 0x000fc8000bfa5270 */
[----:B------:R-:W-:Y:S02]  /*0750*/  ISETP.NE.AND P5, PT, R16, -0x1, P5 ;  /* 0xffffffff1000780c */ /* 0x000fe40002fa5270 */
[----:B------:R-:W2:Y:S02]  /*0760*/  @!P1 LDC.64 R16, c[0x0][0x3a0] ;  /* 0x0000e800ff109b82 */ /* 0x000ea40000000a00 */
[----:B------:R-:W-:Y:S01]  /*0770*/  ISETP.EQ.OR P5, PT, R0, R29, P5 ;  /* 0x0000001d0000720c */ /* 0x000fe20002fa2670 */
[----:B0-----:R-:W-:-:S05]  /*0780*/  @!P3 IMAD.WIDE R24, R23, 0x4, R18 ;  /* 0x000000041718b825 */ /* 0x001fca00078e0212 */
[----:B------:R-:W0:Y:S01]  /*0790*/  @!P4 LDC.64 R18, c[0x0][0x3a0] ;  /* 0x0000e800ff12cb82 */ /* 0x000e220000000a00 */
[----:B------:R-:W3:Y:S01]  /*07a0*/  @!P3 LDG.E R25, desc[UR8][R24.64] ;  /* 0x000000081819b981 */ /* 0x000ee2000c1e1900 */
[----:B-1----:R-:W-:-:S06]  /*07b0*/  @!P2 IMAD.WIDE R22, R27, 0x4, R20 ;  /* 0x000000041b16a825 */ /* 0x002fcc00078e0214 */
[----:B------:R-:W1:Y:S01]  /*07c0*/  @!P5 LDC.64 R20, c[0x0][0x3a0] ;  /* 0x0000e800ff14db82 */ /* 0x000e620000000a00 */
[----:B------:R-:W4:Y:S01]  /*07d0*/  @!P2 LDG.E R23, desc[UR8][R22.64] ;  /* 0x000000081617a981 */ /* 0x000f22000c1e1900 */
[----:B--2---:R-:W-:-:S06]  /*07e0*/  @!P1 IMAD.WIDE R16, R11, 0x4, R16 ;  /* 0x000000040b109825 */ /* 0x004fcc00078e0210 */
[----:B------:R-:W2:Y:S01]  /*07f0*/  @!P1 LDG.E R17, desc[UR8][R16.64] ;  /* 0x0000000810119981 */ /* 0x000ea2000c1e1900 */
[----:B0-----:R-:W-:-:S06]  /*0800*/  @!P4 IMAD.WIDE R18, R10, 0x4, R18 ;  /* 0x000000040a12c825 */ /* 0x001fcc00078e0212 */
[----:B------:R-:W2:Y:S01]  /*0810*/  @!P4 LDG.E R19, desc[UR8][R18.64] ;  /* 0x000000081213c981 */ /* 0x000ea2000c1e1900 */
[----:B-1----:R-:W-:-:S06]  /*0820*/  @!P5 IMAD.WIDE R20, R29, 0x4, R20 ;  /* 0x000000041d14d825 */ /* 0x002fcc00078e0214 */
[----:B------:R-:W2:Y:S01]  /*0830*/  @!P5 LDG.E R21, desc[UR8][R20.64] ;  /* 0x000000081415d981 */ /* 0x000ea2000c1e1900 */
[----:B------:R-:W-:Y:S01]  /*0840*/  @!P0 PRMT R7, R8, 0x7610, R7 ;  /* 0x0000761008078816 */ /* 0x000fe20000000007 */
[----:B------:R-:W-:Y:S02]  /*0850*/  VIADD R9, R9, 0x8 ;  /* 0x0000000809097836 */ /* 0x000fe40000000000 */
[----:B------:R-:W-:Y:S01]  /*0860*/  VIADD R4, R4, 0x8 ;  /* 0x0000000804047836 */ /* 0x000fe20000000000 */
[----:B---3--:R-:W-:-:S04]  /*0870*/  @!P3 ISETP.GT.AND P0, PT, R2, R25, PT ;  /* 0x000000190200b20c */ /* 0x008fc80003f04270 */
[----:B------:R-:W-:-:S04]  /*0880*/  @!P3 SEL R8, R7, RZ, P0 ;  /* 0x000000ff0708b207 */ /* 0x000fc80000000000 */
[----:B------:R-:W-:Y:S02]  /*0890*/  @!P3 PRMT R7, R8, 0x7610, R7 ;  /* 0x000076100807b816 */ /* 0x000fe40000000007 */
[----:B----4-:R-:W-:-:S04]  /*08a0*/  @!P2 ISETP.GT.AND P0, PT, R2, R23, PT ;  /* 0x000000170200a20c */ /* 0x010fc80003f04270 */
[----:B------:R-:W-:-:S04]  /*08b0*/  @!P2 SEL R8, R7, RZ, P0 ;  /* 0x000000ff0708a207 */ /* 0x000fc80000000000 */
[----:B------:R-:W-:Y:S02]  /*08c0*/  @!P2 PRMT R7, R8, 0x7610, R7 ;  /* 0x000076100807a816 */ /* 0x000fe40000000007 */
[----:B--2---:R-:W-:-:S04]  /*08d0*/  @!P1 ISETP.GT.AND P0, PT, R2, R17, PT ;  /* 0x000000110200920c */ /* 0x004fc80003f04270 */
[----:B------:R-:W-:Y:S02]  /*08e0*/  @!P1 SEL R8, R7, RZ, P0 ;  /* 0x000000ff07089207 */ /* 0x000fe40000000000 */
[----:B------:R-:W-:Y:S02]  /*08f0*/  @!P4 ISETP.GT.AND P0, PT, R2, R19, PT ;  /* 0x000000130200c20c */ /* 0x000fe40003f04270 */
[----:B------:R-:W-:Y:S02]  /*0900*/  @!P1 PRMT R7, R8, 0x7610, R7 ;  /* 0x0000761008079816 */ /* 0x000fe40000000007 */
[----:B------:R-:W-:Y:S02]  /*0910*/  ISETP.NE.AND P1, PT, R9, RZ, PT ;  /* 0x000000ff0900720c */ /* 0x000fe40003f25270 */
[----:B------:R-:W-:Y:S02]  /*0920*/  @!P4 SEL R8, R7, RZ, P0 ;  /* 0x000000ff0708c207 */ /* 0x000fe40000000000 */
[----:B------:R-:W-:-:S02]  /*0930*/  @!P5 ISETP.GT.AND P0, PT, R2, R21, PT ;  /* 0x000000150200d20c */ /* 0x000fc40003f04270 */
[----:B------:R-:W-:-:S04]  /*0940*/  @!P4 PRMT R7, R8, 0x7610, R7 ;  /* 0x000076100807c816 */ /* 0x000fc80000000007 */
[----:B------:R-:W-:-:S04]  /*0950*/  @!P5 SEL R8, R7, RZ, P0 ;  /* 0x000000ff0708d207 */ /* 0x000fc80000000000 */
[----:B------:R-:W-:Y:S01]  /*0960*/  @!P5 PRMT R7, R8, 0x7610, R7 ;  /* 0x000076100807d816 */ /* 0x000fe20000000007 */
[----:B------:R-:W-:Y:S06]  /*0970*/  @P1 BRA `(.L_x_10) ;  /* 0xfffffff8005c1947 */ /* 0x000fec000383ffff */
.L_x_9:
[----:B------:R-:W-:Y:S05]  /*0980*/  BSYNC.RECONVERGENT B2 ;  /* 0x0000000000027941 */ /* 0x000fea0003800200 */
.L_x_8:
[----:B------:R-:W-:Y:S04]  /*0990*/  BSSY.RECONVERGENT B2, `(.L_x_11) ;  /* 0x000006f000027945 */ /* 0x000fe80003800200 */
[----:B------:R-:W-:Y:S05]  /*09a0*/  @!P6 BRA `(.L_x_12) ;  /* 0x0000000400b4e947 */ /* 0x000fea0003800000 */
[----:B------:R-:W-:Y:S01]  /*09b0*/  ISETP.GE.U32.AND P0, PT, R6, 0x4, PT ;  /* 0x000000040600780c */ /* 0x000fe20003f06070 */
[----:B------:R-:W-:Y:S01]  /*09c0*/  BSSY.RECONVERGENT B3, `(.L_x_13) ;  /* 0x0000038000037945 */ /* 0x000fe20003800200 */
[----:B------:R-:W-:-:S04]  /*09d0*/  LOP3.LUT R20, R5, 0x3, RZ, 0xc0, !PT ;  /* 0x0000000305147812 */ /* 0x000fc800078ec0ff */
[----:B------:R-:W-:-:S07]  /*09e0*/  ISETP.NE.AND P4, PT, R20, RZ, PT ;  /* 0x000000ff1400720c */ /* 0x000fce0003f85270 */
[----:B------:R-:W-:Y:S06]  /*09f0*/  @!P0 BRA `(.L_x_14) ;  /* 0x0000000000d08947 */ /* 0x000fec0003800000 */
[----:B------:R-:W0:Y:S01]  /*0a00*/  LDC.64 R8, c[0x0][0x390] ;  /* 0x0000e400ff087b82 */ /* 0x000e220000000a00 */
[----:B------:R-:W1:Y:S01]  /*0a10*/  LDCU UR6, c[0x0][0x384] ;  /* 0x00007080ff0677ac */ /* 0x000e620008000800 */
[----:B0-----:R-:W-:-:S05]  /*0a20*/  IMAD.WIDE R28, R4, 0x4, R8 ;  /* 0x00000004041c7825 */ /* 0x001fca00078e0208 */
[----:B------:R-:W2:Y:S04]  /*0a30*/  LDG.E R19, desc[UR8][R28.64] ;  /* 0x000000081c137981 */ /* 0x000ea8000c1e1900 */
[----:B------:R-:W3:Y:S04]  /*0a40*/  LDG.E R25, desc[UR8][R28.64+0x4] ;  /* 0x000004081c197981 */ /* 0x000ee8000c1e1900 */
[----:B------:R-:W4:Y:S04]  /*0a50*/  LDG.E R23, desc[UR8][R28.64+0x8] ;  /* 0x000008081c177981 */ /* 0x000f28000c1e1900 */
[----:B------:R-:W4:Y:S01]  /*0a60*/  LDG.E R21, desc[UR8][R28.64+0xc] ;  /* 0x00000c081c157981 */ /* 0x000f22000c1e1900 */
[----:B--2---:R-:W-:-:S06]  /*0a70*/  IMAD.WIDE R16, R19, 0x4, R12 ;  /* 0x0000000413107825 */ /* 0x004fcc00078e020c */
[----:B------:R-:W1:Y:S01]  /*0a80*/  LDG.E R16, desc[UR8][R16.64] ;  /* 0x0000000810107981 */ /* 0x000e62000c1e1900 */
[----:B---3--:R-:W-:-:S04]  /*0a90*/  IMAD.WIDE R8, R25, 0x4, R12 ;  /* 0x0000000419087825 */ /* 0x008fc800078e020c */
[--C-:B----4-:R-:W-:Y:S02]  /*0aa0*/  IMAD.WIDE R10, R23, 0x4, R12.reuse ;  /* 0x00000004170a7825 */ /* 0x110fe400078e020c */
[----:B------:R-:W2:Y:S02]  /*0ab0*/  LDG.E R8, desc[UR8][R8.64] ;  /* 0x0000000808087981 */ /* 0x000ea4000c1e1900 */
[----:B------:R-:W-:Y:S02]  /*0ac0*/  IMAD.WIDE R26, R21, 0x4, R12 ;  /* 0x00000004151a7825 */ /* 0x000fe400078e020c */
[----:B------:R-:W3:Y:S04]  /*0ad0*/  LDG.E R10, desc[UR8][R10.64] ;  /* 0x000000080a0a7981 */ /* 0x000ee8000c1e1900 */
[----:B------:R-:W4:Y:S01]  /*0ae0*/  LDG.E R26, desc[UR8][R26.64] ;  /* 0x000000081a1a7981 */ /* 0x000f22000c1e1900 */
[----:B-1----:R-:W-:-:S04]  /*0af0*/  ISETP.NE.AND P0, PT, R16, UR6, PT ;  /* 0x0000000610007c0c */ /* 0x002fc8000bf05270 */
[----:B------:R-:W-:Y:S02]  /*0b00*/  ISETP.NE.AND P0, PT, R16, -0x1, P0 ;  /* 0xffffffff1000780c */ /* 0x000fe40000705270 */
[----:B--2---:R-:W-:Y:S02]  /*0b10*/  ISETP.NE.AND P1, PT, R8, UR6, PT ;  /* 0x0000000608007c0c */ /* 0x004fe4000bf25270 */
[----:B------:R-:W-:Y:S02]  /*0b20*/  ISETP.EQ.OR P0, PT, R0, R19, P0 ;  /* 0x000000130000720c */ /* 0x000fe40000702670 */
[----:B------:R-:W-:Y:S02]  /*0b30*/  ISETP.NE.AND P1, PT, R8, -0x1, P1 ;  /* 0xffffffff0800780c */ /* 0x000fe40000f25270 */
[----:B---3--:R-:W-:Y:S02]  /*0b40*/  ISETP.NE.AND P2, PT, R10, UR6, PT ;  /* 0x000000060a007c0c */ /* 0x008fe4000bf45270 */
[----:B------:R-:W-:-:S02]  /*0b50*/  ISETP.EQ.OR P1, PT, R0, R25, P1 ;  /* 0x000000190000720c */ /* 0x000fc40000f22670 */
[----:B------:R-:W-:Y:S02]  /*0b60*/  ISETP.NE.AND P2, PT, R10, -0x1, P2 ;  /* 0xffffffff0a00780c */ /* 0x000fe40001745270 */
[----:B----4-:R-:W-:Y:S02]  /*0b70*/  ISETP.NE.AND P3, PT, R26, UR6, PT ;  /* 0x000000061a007c0c */ /* 0x010fe4000bf65270 */
[----:B------:R-:W-:Y:S01]  /*0b80*/  ISETP.EQ.OR P2, PT, R0, R23, P2 ;  /* 0x000000170000720c */ /* 0x000fe20001742670 */
[----:B------:R-:W0:Y:S01]  /*0b90*/  @!P0 LDC.64 R16, c[0x0][0x3a0] ;  /* 0x0000e800ff108b82 */ /* 0x000e220000000a00 */
[----:B------:R-:W-:-:S04]  /*0ba0*/  ISETP.NE.AND P3, PT, R26, -0x1, P3 ;  /* 0xffffffff1a00780c */ /* 0x000fc80001f65270 */
[----:B------:R-:W-:-:S03]  /*0bb0*/  ISETP.EQ.OR P3, PT, R0, R21, P3 ;  /* 0x000000150000720c */ /* 0x000fc60001f62670 */
[----:B------:R-:W1:Y:S08]  /*0bc0*/  @!P1 LDC.64 R8, c[0x0][0x3a0] ;  /* 0x0000e800ff089b82 */ /* 0x000e700000000a00 */
[----:B------:R-:W2:Y:S01]  /*0bd0*/  @!P2 LDC.64 R10, c[0x0][0x3a0] ;  /* 0x0000e800ff0aab82 */ /* 0x000ea20000000a00 */
[----:B0-----:R-:W-:-:S07]  /*0be0*/  @!P0 IMAD.WIDE R16, R19, 0x4, R16 ;  /* 0x0000000413108825 */ /* 0x001fce00078e0210 */
[----:B------:R-:W0:Y:S01]  /*0bf0*/  @!P3 LDC.64 R18, c[0x0][0x3a0] ;  /* 0x0000e800ff12bb82 */ /* 0x000e220000000a00 */
[----:B------:R-:W3:Y:S01]  /*0c00*/  @!P0 LDG.E R17, desc[UR8][R16.64] ;  /* 0x0000000810118981 */ /* 0x000ee2000c1e1900 */
[----:B-1----:R-:W-:-:S06]  /*0c10*/  @!P1 IMAD.WIDE R8, R25, 0x4, R8 ;  /* 0x0000000419089825 */ /* 0x002fcc00078e0208 */
[----:B------:R-:W4:Y:S01]  /*0c20*/  @!P1 LDG.E R9, desc[UR8][R8.64] ;  /* 0x0000000808099981 */ /* 0x000f22000c1e1900 */
[----:B--2---:R-:W-:-:S06]  /*0c30*/  @!P2 IMAD.WIDE R10, R23, 0x4, R10 ;  /* 0x00000004170aa825 */ /* 0x004fcc00078e020a */
[----:B------:R-:W2:Y:S01]  /*0c40*/  @!P2 LDG.E R11, desc[UR8][R10.64] ;  /* 0x000000080a0ba981 */ /* 0x000ea2000c1e1900 */
[----:B0-----:R-:W-:-:S06]  /*0c50*/  @!P3 IMAD.WIDE R18, R21, 0x4, R18 ;  /* 0x000000041512b825 */ /* 0x001fcc00078e0212 */
[----:B------:R-:W2:Y:S01]  /*0c60*/  @!P3 LDG.E R19, desc[UR8][R18.64] ;  /* 0x000000081213b981 */ /* 0x000ea2000c1e1900 */
[----:B------:R-:W-:Y:S01]  /*0c70*/  VIADD R4, R4, 0x4 ;  /* 0x0000000404047836 */ /* 0x000fe20000000000 */
[----:B---3-5:R-:W-:-:S04]  /*0c80*/  @!P0 ISETP.GT.AND P5, PT, R2, R17, PT ;  /* 0x000000110200820c */ /* 0x028fc80003fa4270 */
[----:B------:R-:W-:-:S04]  /*0c90*/  @!P0 SEL R6, R7, RZ, P5 ;  /* 0x000000ff07068207 */ /* 0x000fc80002800000 */
[----:B------:R-:W-:Y:S02]  /*0ca0*/  @!P0 PRMT R7, R6, 0x7610, R7 ;  /* 0x0000761006078816 */ /* 0x000fe40000000007 */
[----:B----4-:R-:W-:-:S04]  /*0cb0*/  @!P1 ISETP.GT.AND P0, PT, R2, R9, PT ;  /* 0x000000090200920c */ /* 0x010fc80003f04270 */
[----:B------:R-:W-:Y:S02]  /*0cc0*/  @!P1 SEL R6, R7, RZ, P0 ;  /* 0x000000ff07069207 */ /* 0x000fe40000000000 */
[----:B--2---:R-:W-:Y:S02]  /*0cd0*/  @!P2 ISETP.GT.AND P0, PT, R2, R11, PT ;  /* 0x0000000b0200a20c */ /* 0x004fe40003f04270 */
[----:B------:R-:W-:-:S04]  /*0ce0*/  @!P1 PRMT R7, R6, 0x7610, R7 ;  /* 0x0000761006079816 */ /* 0x000fc80000000007 */
[----:B------:R-:W-:Y:S02]  /*0cf0*/  @!P2 SEL R6, R7, RZ, P0 ;  /* 0x000000ff0706a207 */ /* 0x000fe40000000000 */
[----:B------:R-:W-:Y:S02]  /*0d00*/  @!P3 ISETP.GT.AND P0, PT, R2, R19, PT ;  /* 0x000000130200b20c */ /* 0x000fe40003f04270 */
[----:B------:R-:W-:-:S04]  /*0d10*/  @!P2 PRMT R7, R6, 0x7610, R7 ;  /* 0x000076100607a816 */ /* 0x000fc80000000007 */
[----:B------:R-:W-:-:S04]  /*0d20*/  @!P3 SEL R6, R7, RZ, P0 ;  /* 0x000000ff0706b207 */ /* 0x000fc80000000000 */
[----:B------:R-:W-:-:S07]  /*0d30*/  @!P3 PRMT R7, R6, 0x7610, R7 ;  /* 0x000076100607b816 */ /* 0x000fce0000000007 */
.L_x_14:
[----:B------:R-:W-:Y:S05]  /*0d40*/  BSYNC.RECONVERGENT B3 ;  /* 0x0000000000037941 */ /* 0x000fea0003800200 */
.L_x_13:
[----:B------:R-:W-:Y:S05]  /*0d50*/  @!P4 BRA `(.L_x_12) ;  /* 0x0000000000c8c947 */ /* 0x000fea0003800000 */
[----:B------:R-:W-:Y:S01]  /*0d60*/  ISETP.NE.AND P0, PT, R20, 0x1, PT ;  /* 0x000000011400780c */ /* 0x000fe20003f05270 */
[----:B------:R-:W-:Y:S01]  /*0d70*/  BSSY.RECONVERGENT B3, `(.L_x_15) ;  /* 0x0000020000037945 */ /* 0x000fe20003800200 */
[----:B------:R-:W-:-:S04]  /*0d80*/  LOP3.LUT R5, R5, 0x1, RZ, 0xc0, !PT ;  /* 0x0000000105057812 */ /* 0x000fc800078ec0ff */
[----:B------:R-:W-:-:S07]  /*0d90*/  ISETP.NE.U32.AND P2, PT, R5, 0x1, PT ;  /* 0x000000010500780c */ /* 0x000fce0003f45070 */
[----:B------:R-:W-:Y:S06]  /*0da0*/  @!P0 BRA `(.L_x_16) ;  /* 0x0000000000708947 */ /* 0x000fec0003800000 */
[----:B------:R-:W0:Y:S01]  /*0db0*/  LDC.64 R8, c[0x0][0x390] ;  /* 0x0000e400ff087b82 */ /* 0x000e220000000a00 */
[----:B------:R-:W1:Y:S01]  /*0dc0*/  LDCU UR6, c[0x0][0x384] ;  /* 0x00007080ff0677ac */ /* 0x000e620008000800 */
[----:B0-----:R-:W-:-:S05]  /*0dd0*/  IMAD.WIDE R16, R4, 0x4, R8 ;  /* 0x0000000404107825 */ /* 0x001fca00078e0208 */
[----:B------:R-:W2:Y:S04]  /*0de0*/  LDG.E R5, desc[UR8][R16.64] ;  /* 0x0000000810057981 */ /* 0x000ea8000c1e1900 */
[----:B------:R-:W3:Y:S01]  /*0df0*/  LDG.E R21, desc[UR8][R16.64+0x4] ;  /* 0x0000040810157981 */ /* 0x000ee2000c1e1900 */
[----:B--2---:R-:W-:-:S04]  /*0e00*/  IMAD.WIDE R8, R5, 0x4, R12 ;  /* 0x0000000405087825 */ /* 0x004fc800078e020c */
[----:B---3--:R-:W-:Y:S02]  /*0e10*/  IMAD.WIDE R10, R21, 0x4, R12 ;  /* 0x00000004150a7825 */ /* 0x008fe400078e020c */
[----:B------:R-:W1:Y:S04]  /*0e20*/  LDG.E R8, desc[UR8][R8.64] ;  /* 0x0000000808087981 */ /* 0x000e68000c1e1900 */
[----:B------:R-:W2:Y:S01]  /*0e30*/  LDG.E R10, desc[UR8][R10.64] ;  /* 0x000000080a0a7981 */ /* 0x000ea2000c1e1900 */
[----:B-1----:R-:W-:-:S04]  /*0e40*/  ISETP.NE.AND P0, PT, R8, UR6, PT ;  /* 0x0000000608007c0c */ /* 0x002fc8000bf05270 */
[----:B------:R-:W-:Y:S02]  /*0e50*/  ISETP.NE.AND P0, PT, R8, -0x1, P0 ;  /* 0xffffffff0800780c */ /* 0x000fe40000705270 */
[----:B--2---:R-:W-:Y:S02]  /*0e60*/  ISETP.NE.AND P1, PT, R10, UR6, PT ;  /* 0x000000060a007c0c */ /* 0x004fe4000bf25270 */
[----:B------:R-:W-:Y:S02]  /*0e70*/  ISETP.EQ.OR P0, PT, R0, R5, P0 ;  /* 0x000000050000720c */ /* 0x000fe40000702670 */
[----:B------:R-:W-:-:S04]  /*0e80*/  ISETP.NE.AND P1, PT, R10, -0x1, P1 ;  /* 0xffffffff0a00780c */ /* 0x000fc80000f25270 */
[----:B------:R-:W-:-:S07]  /*0e90*/  ISETP.EQ.OR P1, PT, R0, R21, P1 ;  /* 0x000000150000720c */ /* 0x000fce0000f22670 */
[----:B------:R-:W0:Y:S08]  /*0ea0*/  @!P0 LDC.64 R16, c[0x0][0x3a0] ;  /* 0x0000e800ff108b82 */ /* 0x000e300000000a00 */
[----:B------:R-:W1:Y:S01]  /*0eb0*/  @!P1 LDC.64 R18, c[0x0][0x3a0] ;  /* 0x0000e800ff129b82 */ /* 0x000e620000000a00 */
[----:B0-----:R-:W-:-:S06]  /*0ec0*/  @!P0 IMAD.WIDE R8, R5, 0x4, R16 ;  /* 0x0000000405088825 */ /* 0x001fcc00078e0210 */
[----:B------:R-:W2:Y:S01]  /*0ed0*/  @!P0 LDG.E R9, desc[UR8][R8.64] ;  /* 0x0000000808098981 */ /* 0x000ea2000c1e1900 */
[----:B-1----:R-:W-:-:S06]  /*0ee0*/  @!P1 IMAD.WIDE R10, R21, 0x4, R18 ;  /* 0x00000004150a9825 */ /* 0x002fcc00078e0212 */
[----:B------:R-:W3:Y:S01]  /*0ef0*/  @!P1 LDG.E R11, desc[UR8][R10.64] ;  /* 0x000000080a0b9981 */ /* 0x000ee2000c1e1900 */
[----:B------:R-:W-:Y:S01]  /*0f00*/  VIADD R4, R4, 0x2 ;  /* 0x0000000204047836 */ /* 0x000fe20000000000 */
[----:B--2--5:R-:W-:-:S04]  /*0f10*/  @!P0 ISETP.GT.AND P3, PT, R2, R9, PT ;  /* 0x000000090200820c */ /* 0x024fc80003f64270 */
[----:B------:R-:W-:Y:S02]  /*0f20*/  @!P0 SEL R5, R7, RZ, P3 ;  /* 0x000000ff07058207 */ /* 0x000fe40001800000 */
[----:B---3--:R-:W-:Y:S02]  /*0f30*/  @!P1 ISETP.GT.AND P3, PT, R2, R11, PT ;  /* 0x0000000b0200920c */ /* 0x008fe40003f64270 */
[----:B------:R-:W-:-:S04]  /*0f40*/  @!P0 PRMT R7, R5, 0x7610, R7 ;  /* 0x0000761005078816 */ /* 0x000fc80000000007 */
[----:B------:R-:W-:-:S04]  /*0f50*/  @!P1 SEL R5, R7, RZ, P3 ;  /* 0x000000ff07059207 */ /* 0x000fc80001800000 */
[----:B------:R-:W-:-:S07]  /*0f60*/  @!P1 PRMT R7, R5, 0x7610, R7 ;  /* 0x0000761005079816 */ /* 0x000fce0000000007 */
.L_x_16:
[----:B------:R-:W-:Y:S05]  /*0f70*/  BSYNC.RECONVERGENT B3 ;  /* 0x0000000000037941 */ /* 0x000fea0003800200 */
.L_x_15:
[----:B------:R-:W-:Y:S05]  /*0f80*/  @P2 BRA `(.L_x_12) ;  /* 0x00000000003c2947 */ /* 0x000fea0003800000 */
[----:B------:R-:W0:Y:S01]  /*0f90*/  LDC.64 R8, c[0x0][0x390] ;  /* 0x0000e400ff087b82 */ /* 0x000e220000000a00 */
[----:B------:R-:W1:Y:S01]  /*0fa0*/  LDCU UR6, c[0x0][0x384] ;  /* 0x00007080ff0677ac */ /* 0x000e620008000800 */
[----:B0-----:R-:W-:-:S05]  /*0fb0*/  IMAD.WIDE R4, R4, 0x4, R8 ;  /* 0x0000000404047825 */ /* 0x001fca00078e0208 */
[----:B------:R-:W2:Y:S02]  /*0fc0*/  LDG.E R9, desc[UR8][R4.64] ;  /* 0x0000000804097981 */ /* 0x000ea4000c1e1900 */
[----:B--2---:R-:W-:-:S06]  /*0fd0*/  IMAD.WIDE R12, R9, 0x4, R12 ;  /* 0x00000004090c7825 */ /* 0x004fcc00078e020c */
[----:B------:R-:W1:Y:S02]  /*0fe0*/  LDG.E R12, desc[UR8][R12.64] ;  /* 0x000000080c0c7981 */ /* 0x000e64000c1e1900 */
[----:B-1----:R-:W-:-:S04]  /*0ff0*/  ISETP.NE.AND P0, PT, R12, UR6, PT ;  /* 0x000000060c007c0c */ /* 0x002fc8000bf05270 */
[----:B------:R-:W-:-:S04]  /*1000*/  ISETP.NE.AND P0, PT, R12, -0x1, P0 ;  /* 0xffffffff0c00780c */ /* 0x000fc80000705270 */
[----:B------:R-:W-:-:S13]  /*1010*/  ISETP.EQ.OR P0, PT, R0, R9, P0 ;  /* 0x000000090000720c */ /* 0x000fda0000702670 */
[----:B------:R-:W-:Y:S05]  /*1020*/  @P0 BRA `(.L_x_12) ;  /* 0x0000000000140947 */ /* 0x000fea0003800000 */
[----:B------:R-:W0:Y:S02]  /*1030*/  LDC.64 R4, c[0x0][0x3a0] ;  /* 0x0000e800ff047b82 */ /* 0x000e240000000a00 */
[----:B0-----:R-:W-:-:S06]  /*1040*/  IMAD.WIDE R4, R9, 0x4, R4 ;  /* 0x0000000409047825 */ /* 0x001fcc00078e0204 */
[----:B------:R-:W2:Y:S02]  /*1050*/  LDG.E R5, desc[UR8][R4.64] ;  /* 0x0000000804057981 */ /* 0x000ea4000c1e1900 */
[----:B--2--5:R-:W-:-:S04]  /*1060*/  ISETP.GT.AND P0, PT, R2, R5, PT ;  /* 0x000000050200720c */ /* 0x024fc80003f04270 */
[----:B------:R-:W-:-:S09]  /*1070*/  SEL R7, R7, RZ, P0 ;  /* 0x000000ff07077207 */ /* 0x000fd20000000000 */
.L_x_12:
[----:B------:R-:W-:Y:S05]  /*1080*/  BSYNC.RECONVERGENT B2 ;  /* 0x0000000000027941 */ /* 0x000fea0003800200 */
.L_x_11:
[----:B------:R-:W-:-:S13]  /*1090*/  LOP3.LUT P0, RZ, R7, 0xff, RZ, 0xc0, !PT ;  /* 0x000000ff07ff7812 */ /* 0x000fda000780c0ff */
[----:B------:R-:W-:Y:S05]  /*10a0*/  @!P0 BREAK.RELIABLE B0 ;  /* 0x0000000000008942 */ /* 0x000fea0003800100 */
[----:B------:R-:W-:Y:S05]  /*10b0*/  @!P0 BRA `(.L_x_5) ;  /* 0x00000000000c8947 */ /* 0x000fea0003800000 */
.L_x_7:
[----:B------:R-:W-:Y:S05]  /*10c0*/  BSYNC.RELIABLE B0 ;  /* 0x0000000000007941 */ /* 0x000fea0003800100 */
.L_x_6:
[----:B------:R-:W0:Y:S02]  /*10d0*/  LDC R5, c[0x0][0x384] ;  /* 0x0000e100ff057b82 */ /* 0x000e240000000800 */
[----:B0-----:R0:W-:Y:S02]  /*10e0*/  STG.E desc[UR8][R14.64], R5 ;  /* 0x000000050e007986 */ /* 0x0011e4000c101908 */
.L_x_5:
[----:B------:R-:W-:Y:S05]  /*10f0*/  BSYNC.RECONVERGENT B1 ;  /* 0x0000000000017941 */ /* 0x000fea0003800200 */
.L_x_4:
[----:B------:R-:W1:Y:S01]  /*1100*/  LDCU UR6, c[0x0][0x380] ;  /* 0x00007000ff0677ac */ /* 0x000e620008000800 */
[----:B------:R-:W-:-:S05]  /*1110*/  IMAD.IADD R0, R3, 0x1, R0 ;  /* 0x0000000103007824 */ /* 0x000fca00078e0200 */
[----:B-1----:R-:W-:-:S13]  /*1120*/  ISETP.GE.AND P0, PT, R0, UR6, PT ;  /* 0x0000000600007c0c */ /* 0x002fda000bf06270 */
[----:B------:R-:W-:Y:S05]  /*1130*/  @!P0 BRA `(.L_x_17) ;  /* 0xffffffec00f08947 */ /* 0x000fea000383ffff */
[----:B------:R-:W-:Y:S05]  /*1140*/  EXIT ;  /* 0x000000000000794d */ /* 0x000fea0003800000 */
.L_x_18:
        /* <DEDUP_REMOVED lines=11> */
.L_x_21:


//--------------------- .nv.shared._ZN3cub18CUB_300001_SM_10006detail11EmptyKernelIvEEvv --------------------------
	.section	.nv.shared._ZN3cub18CUB_300001_SM_10006detail11EmptyKernelIvEEvv,"aw",@nobits
	.sectionflags	@""
	.align	16
	.zero		1024


//--------------------- .nv.shared.reserved.0     --------------------------
	.section	.nv.shared.reserved.0,"aw",@nobits
	.weak		__nv_reservedSMEM_offset_0_alias
	.size		__nv_reservedSMEM_offset_0_alias, 0, 64
	.other		__nv_reservedSMEM_offset_0_alias,@"STO_CUDA_RESERVED_SHARED STV_DEFAULT"
__nv_reservedSMEM_offset_0_alias:
	.zero		0
	.zero		64


//--------------------- .nv.global                --------------------------
	.section	.nv.global,"aw",@nobits
.nv.global:
	.type		_ZN34_INTERNAL_fee565f2_4_k_cu_3a66a5c86thrust24THRUST_300001_SM_1000_NS3seqE,@object
	.size		_ZN34_INTERNAL_fee565f2_4_k_cu_3a66a5c86thrust24THRUST_300001_SM_1000_NS3seqE,(_ZN34_INTERNAL_fee565f2_4_k_cu_3a66a5c84cuda3std3__48in_placeE - _ZN34_INTERNAL_fee565f2_4_k_cu_3a66a5c86thrust24THRUST_300001_SM_1000_NS3seqE)
_ZN34_INTERNAL_fee565f2_4_k_cu_3a66a5c86thrust24THRUST_300001_SM_1000_NS3seqE:
	.zero		1
	.type		_ZN34_INTERNAL_fee565f2_4_k_cu_3a66a5c84cuda3std3__48in_placeE,@object
	.size		_ZN34_INTERNAL_fee565f2_4_k_cu_3a66a5c84cuda3std3__48in_placeE,(_ZN34_INTERNAL_fee565f2_4_k_cu_3a66a5c84cuda3std6ranges3__45__cpo4sizeE - _ZN34_INTERNAL_fee565f2_4_k_cu_3a66a5c84cuda3std3__48in_placeE)
_ZN34_INTERNAL_fee565f2_4_k_cu_3a66a5c84cuda3std3__48in_placeE:
	.zero		1
	.type		_ZN34_INTERNAL_fee565f2_4_k_cu_3a66a5c84cuda3std6ranges3__45__cpo4sizeE,@object
	.size		_ZN34_INTERNAL_fee565f2_4_k_cu_3a66a5c84cuda3std6ranges3__45__cpo4sizeE,(_ZN34_INTERNAL_fee565f2_4_k_cu_3a66a5c86thrust24THRUST_300001_SM_1000_NS12placeholders2_3E - _ZN34_INTERNAL_fee565f2_4_k_cu_3a66a5c84cuda3std6ranges3__45__cpo4sizeE)
_ZN34_INTERNAL_fee565f2_4_k_cu_3a66a5c84cuda3std6ranges3__45__cpo4sizeE:
	.zero		1
	.type		_ZN34_INTERNAL_fee565f2_4_k_cu_3a66a5c86thrust24THRUST_300001_SM_1000_NS12placeholders2_3E,@object
	.size		_ZN34_INTERNAL_fee565f2_4_k_cu_3a66a5c86thrust24THRUST_300001_SM_1000_NS12placeholders2_3E,(_ZN34_INTERNAL_fee565f2_4_k_cu_3a66a5c84cuda3std3__45__cpo6cbeginE - _ZN34_INTERNAL_fee565f2_4_k_cu_3a66a5c86thrust24THRUST_300001_SM_1000_NS12placeholders2_3E)
_ZN34_INTERNAL_fee565f2_4_k_cu_3a66a5c86thrust24THRUST_300001_SM_1000_NS12placeholders2_3E:
	.zero		1
	.type		_ZN34_INTERNAL_fee565f2_4_k_cu_3a66a5c84cuda3std3__45__cpo6cbeginE,@object
	.size		_ZN34_INTERNAL_fee565f2_4_k_cu_3a66a5c84cuda3std3__45__cpo6cbeginE,(_ZN34_INTERNAL_fee565f2_4_k_cu_3a66a5c84cuda3std6ranges3__45__cpo6cbeginE - _ZN34_INTERNAL_fee565f2_4_k_cu_3a66a5c84cuda3std3__45__cpo6cbeginE)
_ZN34_INTERNAL_fee565f2_4_k_cu_3a66a5c84cuda3std3__45__cpo6cbeginE:
	.zero		1
	.type		_ZN34_INTERNAL_fee565f2_4_k_cu_3a66a5c84cuda3std6ranges3__45__cpo6cbeginE,@object
	.size		_ZN34_INTERNAL_fee565f2_4_k_cu_3a66a5c84cuda3std6ranges3__45__cpo6cbeginE,(_ZN34_INTERNAL_fee565f2_4_k_cu_3a66a5c86thrust24THRUST_300001_SM_1000_NS12placeholders2_7E - _ZN34_INTERNAL_fee565f2_4_k_cu_3a66a5c84cuda3std6ranges3__45__cpo6cbeginE)
_ZN34_INTERNAL_fee565f2_4_k_cu_3a66a5c84cuda3std6ranges3__45__cpo6cbeginE:
	.zero		1
	.type		_ZN34_INTERNAL_fee565f2_4_k_cu_3a66a5c86thrust24THRUST_300001_SM_1000_NS12placeholders2_7E,@object
	.size		_ZN34_INTERNAL_fee565f2_4_k_cu_3a66a5c86thrust24THRUST_300001_SM_1000_NS12placeholders2_7E,(_ZN34_INTERNAL_fee565f2_4_k_cu_3a66a5c84cuda3std3__45__cpo7crbeginE - _ZN34_INTERNAL_fee565f2_4_k_cu_3a66a5c86thrust24THRUST_300001_SM_1000_NS12placeholders2_7E)
_ZN34_INTERNAL_fee565f2_4_k_cu_3a66a5c86thrust24THRUST_300001_SM_1000_NS12placeholders2_7E:
	.zero		1
	.type		_ZN34_INTERNAL_fee565f2_4_k_cu_3a66a5c84cuda3std3__45__cpo7crbeginE,@object
	.size		_ZN34_INTERNAL_fee565f2_4_k_cu_3a66a5c84cuda3std3__45__cpo7crbeginE,(_ZN34_INTERNAL_fee565f2_4_k_cu_3a66a5c84cuda3std6ranges3__45__cpo4nextE - _ZN34_INTERNAL_fee565f2_4_k_cu_3a66a5c84cuda3std3__45__cpo7crbeginE)
_ZN34_INTERNAL_fee565f2_4_k_cu_3a66a5c84cuda3std3__45__cpo7crbeginE:
	.zero		1
	.type		_ZN34_INTERNAL_fee565f2_4_k_cu_3a66a5c84cuda3std6ranges3__45__cpo4nextE,@object
	.size		_ZN34_INTERNAL_fee565f2_4_k_cu_3a66a5c84cuda3std6ranges3__45__cpo4nextE,(_ZN34_INTERNAL_fee565f2_4_k_cu_3a66a5c84cuda3std6ranges3__45__cpo4swapE - _ZN34_INTERNAL_fee565f2_4_k_cu_3a66a5c84cuda3std6ranges3__45__cpo4nextE)
_ZN34_INTERNAL_fee565f2_4_k_cu_3a66a5c84cuda3std6ranges3__45__cpo4nextE:
	.zero		1
	.type		_ZN34_INTERNAL_fee565f2_4_k_cu_3a66a5c84cuda3std6ranges3__45__cpo4swapE,@object
	.size		_ZN34_INTERNAL_fee565f2_4_k_cu_3a66a5c84cuda3std6ranges3__45__cpo4swapE,(_ZN34_INTERNAL_fee565f2_4_k_cu_3a66a5c86thrust24THRUST_300001_SM_1000_NS8cuda_cub10par_nosyncE - _ZN34_INTERNAL_fee565f2_4_k_cu_3a66a5c84cuda3std6ranges3__45__cpo4swapE)
_ZN34_INTERNAL_fee565f2_4_k_cu_3a66a5c84cuda3std6ranges3__45__cpo4swapE:
	.zero		1
	.type		_ZN34_INTERNAL_fee565f2_4_k_cu_3a66a5c86thrust24THRUST_300001_SM_1000_NS8cuda_cub10par_nosyncE,@object
	.size		_ZN34_INTERNAL_fee565f2_4_k_cu_3a66a5c86thrust24THRUST_300001_SM_1000_NS8cuda_cub10par_nosyncE,(_ZN34_INTERNAL_fee565f2_4_k_cu_3a66a5c86thrust24THRUST_300001_SM_1000_NS12placeholders2_9E - _ZN34_INTERNAL_fee565f2_4_k_cu_3a66a5c86thrust24THRUST_300001_SM_1000_NS8cuda_cub10par_nosyncE)
_ZN34_INTERNAL_fee565f2_4_k_cu_3a66a5c86thrust24THRUST_300001_SM_1000_NS8cuda_cub10par_nosyncE:
	.zero		1
	.type		_ZN34_INTERNAL_fee565f2_4_k_cu_3a66a5c86thrust24THRUST_300001_SM_1000_NS12placeholders2_9E,@object
	.size		_ZN34_INTERNAL_fee565f2_4_k_cu_3a66a5c86thrust24THRUST_300001_SM_1000_NS12placeholders2_9E,(_ZN34_INTERNAL_fee565f2_4_k_cu_3a66a5c84cuda3std3__436_GLOBAL__N__fee565f2_4_k_cu_3a66a5c86ignoreE - _ZN34_INTERNAL_fee565f2_4_k_cu_3a66a5c86thrust24THRUST_300001_SM_1000_NS12placeholders2_9E)
_ZN34_INTERNAL_fee565f2_4_k_cu_3a66a5c86thrust24THRUST_300001_SM_1000_NS12placeholders2_9E:
	.zero		1
	.type		_ZN34_INTERNAL_fee565f2_4_k_cu_3a66a5c84cuda3std3__436_GLOBAL__N__fee565f2_4_k_cu_3a66a5c86ignoreE,@object
	.size		_ZN34_INTERNAL_fee565f2_4_k_cu_3a66a5c84cuda3std3__436_GLOBAL__N__fee565f2_4_k_cu_3a66a5c86ignoreE,(_ZN34_INTERNAL_fee565f2_4_k_cu_3a66a5c84cuda3std6ranges3__45__cpo4dataE - _ZN34_INTERNAL_fee565f2_4_k_cu_3a66a5c84cuda3std3__436_GLOBAL__N__fee565f2_4_k_cu_3a66a5c86ignoreE)
_ZN34_INTERNAL_fee565f2_4_k_cu_3a66a5c84cuda3std3__436_GLOBAL__N__fee565f2_4_k_cu_3a66a5c86ignoreE:
	.zero		1
	.type		_ZN34_INTERNAL_fee565f2_4_k_cu_3a66a5c84cuda3std6ranges3__45__cpo4dataE,@object
	.size		_ZN34_INTERNAL_fee565f2_4_k_cu_3a66a5c84cuda3std6ranges3__45__cpo4dataE,(_ZN34_INTERNAL_fee565f2_4_k_cu_3a66a5c86thrust24THRUST_300001_SM_1000_NS12placeholders2_1E - _ZN34_INTERNAL_fee565f2_4_k_cu_3a66a5c84cuda3std6ranges3__45__cpo4dataE)
_ZN34_INTERNAL_fee565f2_4_k_cu_3a66a5c84cuda3std6ranges3__45__cpo4dataE:
	.zero		1
	.type		_ZN34_INTERNAL_fee565f2_4_k_cu_3a66a5c86thrust24THRUST_300001_SM_1000_NS12placeholders2_1E,@object
	.size		_ZN34_INTERNAL_fee565f2_4_k_cu_3a66a5c86thrust24THRUST_300001_SM_1000_NS12placeholders2_1E,(_ZN34_INTERNAL_fee565f2_4_k_cu_3a66a5c84cuda3std3__45__cpo5beginE - _ZN34_INTERNAL_fee565f2_4_k_cu_3a66a5c86thrust24THRUST_300001_SM_1000_NS12placeholders2_1E)
_ZN34_INTERNAL_fee565f2_4_k_cu_3a66a5c86thrust24THRUST_300001_SM_1000_NS12placeholders2_1E:
	.zero		1
	.type		_ZN34_INTERNAL_fee565f2_4_k_cu_3a66a5c84cuda3std3__45__cpo5beginE,@object
	.size		_ZN34_INTERNAL_fee565f2_4_k_cu_3a66a5c84cuda3std3__45__cpo5beginE,(_ZN34_INTERNAL_fee565f2_4_k_cu_3a66a5c84cuda3std6ranges3__45__cpo5beginE - _ZN34_INTERNAL_fee565f2_4_k_cu_3a66a5c84cuda3std3__45__cpo5beginE)
_ZN34_INTERNAL_fee565f2_4_k_cu_3a66a5c84cuda3std3__45__cpo5beginE:
	.zero		1
	.type		_ZN34_INTERNAL_fee565f2_4_k_cu_3a66a5c84cuda3std6ranges3__45__cpo5beginE,@object
	.size		_ZN34_INTERNAL_fee565f2_4_k_cu_3a66a5c84cuda3std6ranges3__45__cpo5beginE,(_ZN34_INTERNAL_fee565f2_4_k_cu_3a66a5c86thrust24THRUST_300001_SM_1000_NS12placeholders2_5E - _ZN34_INTERNAL_fee565f2_4_k_cu_3a66a5c84cuda3std6ranges3__45__cpo5beginE)
_ZN34_INTERNAL_fee565f2_4_k_cu_3a66a5c84cuda3std6ranges3__45__cpo5beginE:
	.zero		1
	.type		_ZN34_INTERNAL_fee565f2_4_k_cu_3a66a5c86thrust24THRUST_300001_SM_1000_NS12placeholders2_5E,@object
	.size		_ZN34_INTERNAL_fee565f2_4_k_cu_3a66a5c86thrust24THRUST_300001_SM_1000_NS12placeholders2_5E,(_ZN34_INTERNAL_fee565f2_4_k_cu_3a66a5c84cuda3std3__45__cpo6rbeginE - _ZN34_INTERNAL_fee565f2_4_k_cu_3a66a5c86thrust24THRUST_300001_SM_1000_NS12placeholders2_5E)
_ZN34_INTERNAL_fee565f2_4_k_cu_3a66a5c86thrust24THRUST_300001_SM_1000_NS12placeholders2_5E:
	.zero		1
	.type		_ZN34_INTERNAL_fee565f2_4_k_cu_3a66a5c84cuda3std3__45__cpo6rbeginE,@object
	.size		_ZN34_INTERNAL_fee565f2_4_k_cu_3a66a5c84cuda3std3__45__cpo6rbeginE,(_ZN34_INTERNAL_fee565f2_4_k_cu_3a66a5c84cuda3std6ranges3__45__cpo7advanceE - _ZN34_INTERNAL_fee565f2_4_k_cu_3a66a5c84cuda3std3__45__cpo6rbeginE)
_ZN34_INTERNAL_fee565f2_4_k_cu_3a66a5c84cuda3std3__45__cpo6rbeginE:
	.zero		1
	.type		_ZN34_INTERNAL_fee565f2_4_k_cu_3a66a5c84cuda3std6ranges3__45__cpo7advanceE,@object
	.size		_ZN34_INTERNAL_fee565f2_4_k_cu_3a66a5c84cuda3std6ranges3__45__cpo7advanceE,(_ZN34_INTERNAL_fee565f2_4_k_cu_3a66a5c84cuda3std3__47nulloptE - _ZN34_INTERNAL_fee565f2_4_k_cu_3a66a5c84cuda3std6ranges3__45__cpo7advanceE)
_ZN34_INTERNAL_fee565f2_4_k_cu_3a66a5c84cuda3std6ranges3__45__cpo7advanceE:
	.zero		1
	.type		_ZN34_INTERNAL_fee565f2_4_k_cu_3a66a5c84cuda3std3__47nulloptE,@object
	.size		_ZN34_INTERNAL_fee565f2_4_k_cu_3a66a5c84cuda3std3__47nulloptE,(_ZN34_INTERNAL_fee565f2_4_k_cu_3a66a5c84cuda3std6ranges3__45__cpo8distanceE - _ZN34_INTERNAL_fee565f2_4_k_cu_3a66a5c84cuda3std3__47nulloptE)
_ZN34_INTERNAL_fee565f2_4_k_cu_3a66a5c84cuda3std3__47nulloptE:
	.zero		1
	.type		_ZN34_INTERNAL_fee565f2_4_k_cu_3a66a5c84cuda3std6ranges3__45__cpo8distanceE,@object
	.size		_ZN34_INTERNAL_fee565f2_4_k_cu_3a66a5c84cuda3std6ranges3__45__cpo8distanceE,(_ZN34_INTERNAL_fee565f2_4_k_cu_3a66a5c86thrust24THRUST_300001_SM_1000_NS12placeholders3_10E - _ZN34_INTERNAL_fee565f2_4_k_cu_3a66a5c84cuda3std6ranges3__45__cpo8distanceE)
_ZN34_INTERNAL_fee565f2_4_k_cu_3a66a5c84cuda3std6ranges3__45__cpo8distanceE:
	.zero		1
	.type		_ZN34_INTERNAL_fee565f2_4_k_cu_3a66a5c86thrust24THRUST_300001_SM_1000_NS12placeholders3_10E,@object
	.size		_ZN34_INTERNAL_fee565f2_4_k_cu_3a66a5c86thrust24THRUST_300001_SM_1000_NS12placeholders3_10E,(_ZN34_INTERNAL_fee565f2_4_k_cu_3a66a5c84cuda3std3__419piecewise_constructE - _ZN34_INTERNAL_fee565f2_4_k_cu_3a66a5c86thrust24THRUST_300001_SM_1000_NS12placeholders3_10E)
_ZN34_INTERNAL_fee565f2_4_k_cu_3a66a5c86thrust24THRUST_300001_SM_1000_NS12placeholders3_10E:
	.zero		1
	.type		_ZN34_INTERNAL_fee565f2_4_k_cu_3a66a5c84cuda3std3__419piecewise_constructE,@object
	.size		_ZN34_INTERNAL_fee565f2_4_k_cu_3a66a5c84cuda3std3__419piecewise_constructE,(_ZN34_INTERNAL_fee565f2_4_k_cu_3a66a5c84cuda3std6ranges3__45__cpo5cdataE - _ZN34_INTERNAL_fee565f2_4_k_cu_3a66a5c84cuda3std3__419piecewise_constructE)
_ZN34_INTERNAL_fee565f2_4_k_cu_3a66a5c84cuda3std3__419piecewise_constructE:
	.zero		1
	.type		_ZN34_INTERNAL_fee565f2_4_k_cu_3a66a5c84cuda3std6ranges3__45__cpo5cdataE,@object
	.size		_ZN34_INTERNAL_fee565f2_4_k_cu_3a66a5c84cuda3std6ranges3__45__cpo5cdataE,(_ZN34_INTERNAL_fee565f2_4_k_cu_3a66a5c86thrust24THRUST_300001_SM_1000_NS12placeholders2_2E - _ZN34_INTERNAL_fee565f2_4_k_cu_3a66a5c84cuda3std6ranges3__45__cpo5cdataE)
_ZN34_INTERNAL_fee565f2_4_k_cu_3a66a5c84cuda3std6ranges3__45__cpo5cdataE:
	.zero		1
	.type		_ZN34_INTERNAL_fee565f2_4_k_cu_3a66a5c86thrust24THRUST_300001_SM_1000_NS12placeholders2_2E,@object
	.size		_ZN34_INTERNAL_fee565f2_4_k_cu_3a66a5c86thrust24THRUST_300001_SM_1000_NS12placeholders2_2E,(_ZN34_INTERNAL_fee565f2_4_k_cu_3a66a5c84cuda3std3__45__cpo3endE - _ZN34_INTERNAL_fee565f2_4_k_cu_3a66a5c86thrust24THRUST_300001_SM_1000_NS12placeholders2_2E)
_ZN34_INTERNAL_fee565f2_4_k_cu_3a66a5c86thrust24THRUST_300001_SM_1000_NS12placeholders2_2E:
	.zero		1
	.type		_ZN34_INTERNAL_fee565f2_4_k_cu_3a66a5c84cuda3std3__45__cpo3endE,@object
	.size		_ZN34_INTERNAL_fee565f2_4_k_cu_3a66a5c84cuda3std3__45__cpo3endE,(_ZN34_INTERNAL_fee565f2_4_k_cu_3a66a5c84cuda3std6ranges3__45__cpo3endE - _ZN34_INTERNAL_fee565f2_4_k_cu_3a66a5c84cuda3std3__45__cpo3endE)
_ZN34_INTERNAL_fee565f2_4_k_cu_3a66a5c84cuda3std3__45__cpo3endE:
	.zero		1
	.type		_ZN34_INTERNAL_fee565f2_4_k_cu_3a66a5c84cuda3std6ranges3__45__cpo3endE,@object
	.size		_ZN34_INTERNAL_fee565f2_4_k_cu_3a66a5c84cuda3std6ranges3__45__cpo3endE,(_ZN34_INTERNAL_fee565f2_4_k_cu_3a66a5c86thrust24THRUST_300001_SM_1000_NS12placeholders2_6E - _ZN34_INTERNAL_fee565f2_4_k_cu_3a66a5c84cuda3std6ranges3__45__cpo3endE)
_ZN34_INTERNAL_fee565f2_4_k_cu_3a66a5c84cuda3std6ranges3__45__cpo3endE:
	.zero		1
	.type		_ZN34_INTERNAL_fee565f2_4_k_cu_3a66a5c86thrust24THRUST_300001_SM_1000_NS12placeholders2_6E,@object
	.size		_ZN34_INTERNAL_fee565f2_4_k_cu_3a66a5c86thrust24THRUST_300001_SM_1000_NS12placeholders2_6E,(_ZN34_INTERNAL_fee565f2_4_k_cu_3a66a5c84cuda3std3__45__cpo4rendE - _ZN34_INTERNAL_fee565f2_4_k_cu_3a66a5c86thrust24THRUST_300001_SM_1000_NS12placeholders2_6E)
_ZN34_INTERNAL_fee565f2_4_k_cu_3a66a5c86thrust24THRUST_300001_SM_1000_NS12placeholders2_6E:
	.zero		1
	.type		_ZN34_INTERNAL_fee565f2_4_k_cu_3a66a5c84cuda3std3__45__cpo4rendE,@object
	.size		_ZN34_INTERNAL_fee565f2_4_k_cu_3a66a5c84cuda3std3__45__cpo4rendE,(_ZN34_INTERNAL_fee565f2_4_k_cu_3a66a5c84cuda3std6ranges3__45__cpo9iter_swapE - _ZN34_INTERNAL_fee565f2_4_k_cu_3a66a5c84cuda3std3__45__cpo4rendE)
_ZN34_INTERNAL_fee565f2_4_k_cu_3a66a5c84cuda3std3__45__cpo4rendE:
	.zero		1
	.type		_ZN34_INTERNAL_fee565f2_4_k_cu_3a66a5c84cuda3std6ranges3__45__cpo9iter_swapE,@object
	.size		_ZN34_INTERNAL_fee565f2_4_k_cu_3a66a5c84cuda3std6ranges3__45__cpo9iter_swapE,(_ZN34_INTERNAL_fee565f2_4_k_cu_3a66a5c84cuda3std3__48unexpectE - _ZN34_INTERNAL_fee565f2_4_k_cu_3a66a5c84cuda3std6ranges3__45__cpo9iter_swapE)
_ZN34_INTERNAL_fee565f2_4_k_cu_3a66a5c84cuda3std6ranges3__45__cpo9iter_swapE:
	.zero		1
	.type		_ZN34_INTERNAL_fee565f2_4_k_cu_3a66a5c84cuda3std3__48unexpectE,@object
	.size		_ZN34_INTERNAL_fee565f2_4_k_cu_3a66a5c84cuda3std3__48unexpectE,(_ZN34_INTERNAL_fee565f2_4_k_cu_3a66a5c86thrust24THRUST_300001_SM_1000_NS8cuda_cub3parE - _ZN34_INTERNAL_fee565f2_4_k_cu_3a66a5c84cuda3std3__48unexpectE)
_ZN34_INTERNAL_fee565f2_4_k_cu_3a66a5c84cuda3std3__48unexpectE:
	.zero		1
	.type		_ZN34_INTERNAL_fee565f2_4_k_cu_3a66a5c86thrust24THRUST_300001_SM_1000_NS8cuda_cub3parE,@object
	.size		_ZN34_INTERNAL_fee565f2_4_k_cu_3a66a5c86thrust24THRUST_300001_SM_1000_NS8cuda_cub3parE,(_ZN34_INTERNAL_fee565f2_4_k_cu_3a66a5c86thrust24THRUST_300001_SM_1000_NS12placeholders2_4E - _ZN34_INTERNAL_fee565f2_4_k_cu_3a66a5c86thrust24THRUST_300001_SM_1000_NS8cuda_cub3parE)
_ZN34_INTERNAL_fee565f2_4_k_cu_3a66a5c86thrust24THRUST_300001_SM_1000_NS8cuda_cub3parE:
	.zero		1
	.type		_ZN34_INTERNAL_fee565f2_4_k_cu_3a66a5c86thrust24THRUST_300001_SM_1000_NS12placeholders2_4E,@object
	.size		_ZN34_INTERNAL_fee565f2_4_k_cu_3a66a5c86thrust24THRUST_300001_SM_1000_NS12placeholders2_4E,(_ZN34_INTERNAL_fee565f2_4_k_cu_3a66a5c84cuda3std3__45__cpo4cendE - _ZN34_INTERNAL_fee565f2_4_k_cu_3a66a5c86thrust24THRUST_300001_SM_1000_NS12placeholders2_4E)
_ZN34_INTERNAL_fee565f2_4_k_cu_3a66a5c86thrust24THRUST_300001_SM_1000_NS12placeholders2_4E:
	.zero		1
	.type		_ZN34_INTERNAL_fee565f2_4_k_cu_3a66a5c84cuda3std3__45__cpo4cendE,@object
	.size		_ZN34_INTERNAL_fee565f2_4_k_cu_3a66a5c84cuda3std3__45__cpo4cendE,(_ZN34_INTERNAL_fee565f2_4_k_cu_3a66a5c84cuda3std6ranges3__45__cpo4cendE - _ZN34_INTERNAL_fee565f2_4_k_cu_3a66a5c84cuda3std3__45__cpo4cendE)
_ZN34_INTERNAL_fee565f2_4_k_cu_3a66a5c84cuda3std3__45__cpo4cendE:
	.zero		1
	.type		_ZN34_INTERNAL_fee565f2_4_k_cu_3a66a5c84cuda3std6ranges3__45__cpo4cendE,@object
	.size		_ZN34_INTERNAL_fee565f2_4_k_cu_3a66a5c84cuda3std6ranges3__45__cpo4cendE,(_ZN34_INTERNAL_fee565f2_4_k_cu_3a66a5c84cuda3std3__420unreachable_sentinelE - _ZN34_INTERNAL_fee565f2_4_k_cu_3a66a5c84cuda3std6ranges3__45__cpo4cendE)
_ZN34_INTERNAL_fee565f2_4_k_cu_3a66a5c84cuda3std6ranges3__45__cpo4cendE:
	.zero		1
	.type		_ZN34_INTERNAL_fee565f2_4_k_cu_3a66a5c84cuda3std3__420unreachable_sentinelE,@object
	.size		_ZN34_INTERNAL_fee565f2_4_k_cu_3a66a5c84cuda3std3__420unreachable_sentinelE,(_ZN34_INTERNAL_fee565f2_4_k_cu_3a66a5c84cuda3std6ranges3__45__cpo5ssizeE - _ZN34_INTERNAL_fee565f2_4_k_cu_3a66a5c84cuda3std3__420unreachable_sentinelE)
_ZN34_INTERNAL_fee565f2_4_k_cu_3a66a5c84cuda3std3__420unreachable_sentinelE:
	.zero		1
	.type		_ZN34_INTERNAL_fee565f2_4_k_cu_3a66a5c84cuda3std6ranges3__45__cpo5ssizeE,@object
	.size		_ZN34_INTERNAL_fee565f2_4_k_cu_3a66a5c84cuda3std6ranges3__45__cpo5ssizeE,(_ZN34_INTERNAL_fee565f2_4_k_cu_3a66a5c86thrust24THRUST_300001_SM_1000_NS12placeholders2_8E - _ZN34_INTERNAL_fee565f2_4_k_cu_3a66a5c84cuda3std6ranges3__45__cpo5ssizeE)
_ZN34_INTERNAL_fee565f2_4_k_cu_3a66a5c84cuda3std6ranges3__45__cpo5ssizeE:
	.zero		1
	.type		_ZN34_INTERNAL_fee565f2_4_k_cu_3a66a5c86thrust24THRUST_300001_SM_1000_NS12placeholders2_8E,@object
	.size		_ZN34_INTERNAL_fee565f2_4_k_cu_3a66a5c86thrust24THRUST_300001_SM_1000_NS12placeholders2_8E,(_ZN34_INTERNAL_fee565f2_4_k_cu_3a66a5c84cuda3std3__45__cpo5crendE - _ZN34_INTERNAL_fee565f2_4_k_cu_3a66a5c86thrust24THRUST_300001_SM_1000_NS12placeholders2_8E)
_ZN34_INTERNAL_fee565f2_4_k_cu_3a66a5c86thrust24THRUST_300001_SM_1000_NS12placeholders2_8E:
	.zero		1
	.type		_ZN34_INTERNAL_fee565f2_4_k_cu_3a66a5c84cuda3std3__45__cpo5crendE,@object
	.size		_ZN34_INTERNAL_fee565f2_4_k_cu_3a66a5c84cuda3std3__45__cpo5crendE,(_ZN34_INTERNAL_fee565f2_4_k_cu_3a66a5c84cuda3std6ranges3__45__cpo4prevE - _ZN34_INTERNAL_fee565f2_4_k_cu_3a66a5c84cuda3std3__45__cpo5crendE)
_ZN34_INTERNAL_fee565f2_4_k_cu_3a66a5c84cuda3std3__45__cpo5crendE:
	.zero		1
	.type		_ZN34_INTERNAL_fee565f2_4_k_cu_3a66a5c84cuda3std6ranges3__45__cpo4prevE,@object
	.size		_ZN34_INTERNAL_fee565f2_4_k_cu_3a66a5c84cuda3std6ranges3__45__cpo4prevE,(_ZN34_INTERNAL_fee565f2_4_k_cu_3a66a5c84cuda3std6ranges3__45__cpo9iter_moveE - _ZN34_INTERNAL_fee565f2_4_k_cu_3a66a5c84cuda3std6ranges3__45__cpo4prevE)
_ZN34_INTERNAL_fee565f2_4_k_cu_3a66a5c84cuda3std6ranges3__45__cpo4prevE:
	.zero		1
	.type		_ZN34_INTERNAL_fee565f2_4_k_cu_3a66a5c84cuda3std6ranges3__45__cpo9iter_moveE,@object
	.size		_ZN34_INTERNAL_fee565f2_4_k_cu_3a66a5c84cuda3std6ranges3__45__cpo9iter_moveE,(_ZN34_INTERNAL_fee565f2_4_k_cu_3a66a5c86thrust24THRUST_300001_SM_1000_NS6system6detail10sequential3seqE - _ZN34_INTERNAL_fee565f2_4_k_cu_3a66a5c84cuda3std6ranges3__45__cpo9iter_moveE)
_ZN34_INTERNAL_fee565f2_4_k_cu_3a66a5c84cuda3std6ranges3__45__cpo9iter_moveE:
	.zero		1
	.type		_ZN34_INTERNAL_fee565f2_4_k_cu_3a66a5c86thrust24THRUST_300001_SM_1000_NS6system6detail10sequential3seqE,@object
	.size		_ZN34_INTERNAL_fee565f2_4_k_cu_3a66a5c86thrust24THRUST_300001_SM_1000_NS6system6detail10sequential3seqE,(.L_31 - _ZN34_INTERNAL_fee565f2_4_k_cu_3a66a5c86thrust24THRUST_300001_SM_1000_NS6system6detail10sequential3seqE)
_ZN34_INTERNAL_fee565f2_4_k_cu_3a66a5c86thrust24THRUST_300001_SM_1000_NS6system6detail10sequential3seqE:
	.zero		1
.L_31:


//--------------------- .nv.shared._Z9reductionPKiPKfS2_Pfii --------------------------
	.section	.nv.shared._Z9reductionPKiPKfS2_Pfii,"aw",@nobits
	.sectionflags	@""
	.align	16
	.zero		1024


//--------------------- .nv.shared._Z16color_jpl_kerneliiPKiS0_PKfS0_Pi --------------------------
	.section	.nv.shared._Z16color_jpl_kerneliiPKiS0_PKfS0_Pi,"aw",@nobits
	.sectionflags	@""
	.align	16
	.zero		1024


//--------------------- .nv.constant0._ZN3cub18CUB_300001_SM_10006detail11EmptyKernelIvEEvv --------------------------
	.section	.nv.constant0._ZN3cub18CUB_300001_SM_10006detail11EmptyKernelIvEEvv,"a",@progbits
	.sectionflags	@""
	.align	4
.nv.constant0._ZN3cub18CUB_300001_SM_10006detail11EmptyKernelIvEEvv:
	.zero		896


//--------------------- .nv.constant0._Z9reductionPKiPKfS2_Pfii --------------------------
	.section	.nv.constant0._Z9reductionPKiPKfS2_Pfii,"a",@progbits
	.sectionflags	@""
	.align	4
.nv.constant0._Z9reductionPKiPKfS2_Pfii:
	.zero		936


//--------------------- .nv.constant0._Z16color_jpl_kerneliiPKiS0_PKfS0_Pi --------------------------
	.section	.nv.constant0._Z16color_jpl_kerneliiPKiS0_PKfS0_Pi,"a",@progbits
	.sectionflags	@""
	.align	4
.nv.constant0._Z16color_jpl_kerneliiPKiS0_PKfS0_Pi:
	.zero		944


//--------------------- SYMBOLS --------------------------

	.type		.nv.reservedSmem.offset0,@object
	.size		.nv.reservedSmem.offset0,0x4
	.type		.nv.reservedSmem.cap,@object
	.size		.nv.reservedSmem.cap,0x4
